// auto-generated by cutlass_sweep.conv — config: {"arch": "sm_90", "cluster_m": 2, "cluster_n": 1, "conv_kind": "fprop", "dtype": "bf16", "ndim": 2, "tile_k": 32, "tile_m": 128, "tile_n": 128}
#include "cutlass/cutlass.h"
#include "cute/tensor.hpp"
#include "cutlass/kernel_hardware_info.hpp"
#include "cutlass/conv/convolution.h"
#include "cutlass/conv/dispatch_policy.hpp"
#include "cutlass/conv/collective/collective_builder.hpp"
#include "cutlass/conv/kernel/conv_universal.hpp"
#include "cutlass/conv/device/conv_universal_adapter.hpp"
#include "cutlass/epilogue/collective/collective_builder.hpp"

using namespace cute;
using Elem = cutlass::bfloat16_t;
using Acc  = float;
using LayoutAB = cutlass::layout::TensorNHWC;
using LayoutC  = cutlass::layout::TensorNHWC;
constexpr auto ConvOp = cutlass::conv::Operator::kFprop;
using TileShape    = Shape<_128, _128, Shape<_32>>;
using ClusterShape = Shape<_2, _1, _1>;

using CollectiveEpilogue = typename cutlass::epilogue::collective::CollectiveBuilder<
    cutlass::arch::Sm90, cutlass::arch::OpClassTensorOp,
    TileShape, ClusterShape,
    cutlass::epilogue::collective::EpilogueTileAuto,
    Acc, Acc,
    Elem, LayoutC, 128 / cutlass::sizeof_bits<Elem>::value,
    Elem, LayoutC, 128 / cutlass::sizeof_bits<Elem>::value,
    cutlass::epilogue::collective::EpilogueScheduleAuto
  >::CollectiveOp;

using CollectiveMainloop = typename cutlass::conv::collective::CollectiveBuilder<
    cutlass::arch::Sm90, cutlass::arch::OpClassTensorOp, ConvOp,
    Elem, LayoutAB, 128 / cutlass::sizeof_bits<Elem>::value,
    Elem, LayoutAB, 128 / cutlass::sizeof_bits<Elem>::value,
    Acc,
    TileShape, ClusterShape,
    cutlass::conv::collective::StageCountAutoCarveout<
        static_cast<int>(sizeof(typename CollectiveEpilogue::SharedStorage))>,
    cutlass::conv::collective::KernelScheduleAuto
  >::CollectiveOp;

using ProblemShape = cutlass::conv::ConvProblemShape<
    ConvOp, CollectiveMainloop::DispatchPolicy::NumSpatialDimensions>;
using ConvKernel = cutlass::conv::kernel::ConvUniversal<
    ProblemShape, CollectiveMainloop, CollectiveEpilogue>;
using Conv = cutlass::conv::device::ConvUniversalAdapter<ConvKernel>;

auto* _anchor = &cutlass::device_kernel<ConvKernel>;


// ===== COMPILED SASS (sm_90a) =====

	.target	sm_90a

	.elftype	@"ET_EXEC"


//--------------------- .note.nv.tkinfo           --------------------------
	.section	.note.nv.tkinfo,"",@"SHT_NOTE"
	.sectionflags	@"SHF_NOTE_NV_TKINFO"
	.tkinfo
        /*0018*/ 	.word	0x00000002
        /*0030*/ 	.string	""
        /*0030*/ 	.string	"ptxas"
        /*0030*/ 	.string	"Cuda compilation tools, release 13.0, V13.0.88"
        /*0030*/ 	.string	"Build cuda_13.0.r13.0/compiler.36424714_0"
        /*0030*/ 	.string	"-arch sm_90a -m 64 "



//--------------------- .note.nv.cuinfo           --------------------------
	.section	.note.nv.cuinfo,"",@"SHT_NOTE"
	.sectionflags	@"SHF_NOTE_NV_CUINFO"
        /*0018*/ 	.short	0x0002
        /*001a*/ 	.short	0x005a
        /*001c*/ 	.short	0x0082
	.zero		2


//--------------------- .nv.info                  --------------------------
	.section	.nv.info,"",@"SHT_CUDA_INFO"
	.align	4


	//----- nvinfo : EIATTR_REGCOUNT
	.align		4
        /*0000*/ 	.byte	0x04, 0x2f
        /*0002*/ 	.short	(.L_12 - .L_11)
	.align		4
.L_11:
        /*0004*/ 	.word	index@(_ZN7cutlass13device_kernelINS_4conv6kernel13ConvUniversalINS1_16ConvProblemShapeILNS1_8OperatorE0ELi2EEENS1_10collective14CollectiveConvINS1_46MainloopSm90TmaGmmaWarpSpecializedImplicitGemmILS5_0ELi14ELi2EN4cute5tupleIJNSA_1CILi2EEENSC_ILi1EEESE_EEENS1_36KernelImplicitTmaWarpSpecializedSm90ELi1EEENSB_IJNSC_ILi128EEESI_NSB_IJNSC_ILi32EEEEEEEEENS_10bfloat16_tESM_NSA_8TiledMMAINSA_8MMA_AtomIJNSA_4SM904GMMA28MMA_64x128x16_F32BF16BF16_SSILNSQ_5MajorE0ELSS_0ELNSQ_7ScaleInE1ELST_1EEEEEENSA_6LayoutINSB_IJSE_SE_SE_EEENSB_IJNSC_ILi0EEESY_SY_EEEEENSB_IJNSA_10UnderscoreES11_S11_EEEEENS7_6detail26Sm90ImplicitGemmTileTraitsINSA_20SM90_TMA_LOAD_IM2COLENSA_14ComposedLayoutINSA_7SwizzleILi2ELi4ELi3EEENSA_18smem_ptr_flag_bitsILi16EEENSW_INSB_IJNSB_IJNSC_ILi8EEENSC_ILi16EEEEEENSB_IJSJ_SE_EEENSB_IJSE_NSC_ILi14EEEEEEEEENSB_IJNSB_IJSJ_NSC_ILi256EEEEEENSB_IJSE_SY_EEENSB_IJSY_NSC_ILi4096EEEEEEEEEEEEEvEENS15_INSA_23SM90_TMA_LOAD_MULTICASTES1Q_vEEEENS_8epilogue10collective6detail29Sm90TmaWarpSpecializedAdapterINS1W_15DefaultEpilogueISM_NSB_IJNSB_IJlllEEESE_SY_EEES21_NS1V_6thread17LinearCombinationISM_Li1EffLNS22_9ScaleType4KindE0ELNS_15FloatRoundStyleE2ESM_EENS_4gemm15EpilogueDefaultEEEEEvvEEEEvNT_6ParamsE)
        /*0008*/ 	.word	0x0000009a


	//----- nvinfo : EIATTR_FRAME_SIZE
	.align		4
.L_12:
        /*000c*/ 	.byte	0x04, 0x11
        /*000e*/ 	.short	(.L_14 - .L_13)
	.align		4
.L_13:
        /*0010*/ 	.word	index@(_ZN7cutlass13device_kernelINS_4conv6kernel13ConvUniversalINS1_16ConvProblemShapeILNS1_8OperatorE0ELi2EEENS1_10collective14CollectiveConvINS1_46MainloopSm90TmaGmmaWarpSpecializedImplicitGemmILS5_0ELi14ELi2EN4cute5tupleIJNSA_1CILi2EEENSC_ILi1EEESE_EEENS1_36KernelImplicitTmaWarpSpecializedSm90ELi1EEENSB_IJNSC_ILi128EEESI_NSB_IJNSC_ILi32EEEEEEEEENS_10bfloat16_tESM_NSA_8TiledMMAINSA_8MMA_AtomIJNSA_4SM904GMMA28MMA_64x128x16_F32BF16BF16_SSILNSQ_5MajorE0ELSS_0ELNSQ_7ScaleInE1ELST_1EEEEEENSA_6LayoutINSB_IJSE_SE_SE_EEENSB_IJNSC_ILi0EEESY_SY_EEEEENSB_IJNSA_10UnderscoreES11_S11_EEEEENS7_6detail26Sm90ImplicitGemmTileTraitsINSA_20SM90_TMA_LOAD_IM2COLENSA_14ComposedLayoutINSA_7SwizzleILi2ELi4ELi3EEENSA_18smem_ptr_flag_bitsILi16EEENSW_INSB_IJNSB_IJNSC_ILi8EEENSC_ILi16EEEEEENSB_IJSJ_SE_EEENSB_IJSE_NSC_ILi14EEEEEEEEENSB_IJNSB_IJSJ_NSC_ILi256EEEEEENSB_IJSE_SY_EEENSB_IJSY_NSC_ILi4096EEEEEEEEEEEEEvEENS15_INSA_23SM90_TMA_LOAD_MULTICASTES1Q_vEEEENS_8epilogue10collective6detail29Sm90TmaWarpSpecializedAdapterINS1W_15DefaultEpilogueISM_NSB_IJNSB_IJlllEEESE_SY_EEES21_NS1V_6thread17LinearCombinationISM_Li1EffLNS22_9ScaleType4KindE0ELNS_15FloatRoundStyleE2ESM_EENS_4gemm15EpilogueDefaultEEEEEvvEEEEvNT_6ParamsE)
        /*0014*/ 	.word	0x00000000


	//----- nvinfo : EIATTR_MIN_STACK_SIZE
	.align		4
.L_14:
        /*0018*/ 	.byte	0x04, 0x12
        /*001a*/ 	.short	(.L_16 - .L_15)
	.align		4
.L_15:
        /*001c*/ 	.word	index@(_ZN7cutlass13device_kernelINS_4conv6kernel13ConvUniversalINS1_16ConvProblemShapeILNS1_8OperatorE0ELi2EEENS1_10collective14CollectiveConvINS1_46MainloopSm90TmaGmmaWarpSpecializedImplicitGemmILS5_0ELi14ELi2EN4cute5tupleIJNSA_1CILi2EEENSC_ILi1EEESE_EEENS1_36KernelImplicitTmaWarpSpecializedSm90ELi1EEENSB_IJNSC_ILi128EEESI_NSB_IJNSC_ILi32EEEEEEEEENS_10bfloat16_tESM_NSA_8TiledMMAINSA_8MMA_AtomIJNSA_4SM904GMMA28MMA_64x128x16_F32BF16BF16_SSILNSQ_5MajorE0ELSS_0ELNSQ_7ScaleInE1ELST_1EEEEEENSA_6LayoutINSB_IJSE_SE_SE_EEENSB_IJNSC_ILi0EEESY_SY_EEEEENSB_IJNSA_10UnderscoreES11_S11_EEEEENS7_6detail26Sm90ImplicitGemmTileTraitsINSA_20SM90_TMA_LOAD_IM2COLENSA_14ComposedLayoutINSA_7SwizzleILi2ELi4ELi3EEENSA_18smem_ptr_flag_bitsILi16EEENSW_INSB_IJNSB_IJNSC_ILi8EEENSC_ILi16EEEEEENSB_IJSJ_SE_EEENSB_IJSE_NSC_ILi14EEEEEEEEENSB_IJNSB_IJSJ_NSC_ILi256EEEEEENSB_IJSE_SY_EEENSB_IJSY_NSC_ILi4096EEEEEEEEEEEEEvEENS15_INSA_23SM90_TMA_LOAD_MULTICASTES1Q_vEEEENS_8epilogue10collective6detail29Sm90TmaWarpSpecializedAdapterINS1W_15DefaultEpilogueISM_NSB_IJNSB_IJlllEEESE_SY_EEES21_NS1V_6thread17LinearCombinationISM_Li1EffLNS22_9ScaleType4KindE0ELNS_15FloatRoundStyleE2ESM_EENS_4gemm15EpilogueDefaultEEEEEvvEEEEvNT_6ParamsE)
        /*0020*/ 	.word	0x00000000
.L_16:


//--------------------- .nv.compat                --------------------------
	.section	.nv.compat,"",@"SHT_CUDA_COMPAT_INFO"
	.align	4
        /*0000*/ 	.byte	0x02, 0x09, 0x01, 0x00, 0x02, 0x02, 0x04, 0x00, 0x02, 0x05, 0x05, 0x00, 0x03, 0x07, 0x01, 0x01
        /*0010*/ 	.byte	0x02, 0x03, 0x01, 0x00, 0x02, 0x06, 0x01, 0x00, 0x04, 0x0b, 0x08, 0x00, 0x00, 0x00, 0x00, 0x00
        /*0020*/ 	.byte	0x00, 0x00, 0x00, 0x00


//--------------------- .nv.info._ZN7cutlass13device_kernelINS_4conv6kernel13ConvUniversalINS1_16ConvProblemShapeILNS1_8OperatorE0ELi2EEENS1_10collective14CollectiveConvINS1_46MainloopSm90TmaGmmaWarpSpecializedImplicitGemmILS5_0ELi14ELi2EN4cute5tupleIJNSA_1CILi2EEENSC_ILi1EEESE_EEENS1_36KernelImplicitTmaWarpSpecializedSm90ELi1EEENSB_IJNSC_ILi128EEESI_NSB_IJNSC_ILi32EEEEEEEEENS_10bfloat16_tESM_NSA_8TiledMMAINSA_8MMA_AtomIJNSA_4SM904GMMA28MMA_64x128x16_F32BF16BF16_SSILNSQ_5MajorE0ELSS_0ELNSQ_7ScaleInE1ELST_1EEEEEENSA_6LayoutINSB_IJSE_SE_SE_EEENSB_IJNSC_ILi0EEESY_SY_EEEEENSB_IJNSA_10UnderscoreES11_S11_EEEEENS7_6detail26Sm90ImplicitGemmTileTraitsINSA_20SM90_TMA_LOAD_IM2COLENSA_14ComposedLayoutINSA_7SwizzleILi2ELi4ELi3EEENSA_18smem_ptr_flag_bitsILi16EEENSW_INSB_IJNSB_IJNSC_ILi8EEENSC_ILi16EEEEEENSB_IJSJ_SE_EEENSB_IJSE_NSC_ILi14EEEEEEEEENSB_IJNSB_IJSJ_NSC_ILi256EEEEEENSB_IJSE_SY_EEENSB_IJSY_NSC_ILi4096EEEEEEEEEEEEEvEENS15_INSA_23SM90_TMA_LOAD_MULTICASTES1Q_vEEEENS_8epilogue10collective6detail29Sm90TmaWarpSpecializedAdapterINS1W_15DefaultEpilogueISM_NSB_IJNSB_IJlllEEESE_SY_EEES21_NS1V_6thread17LinearCombinationISM_Li1EffLNS22_9ScaleType4KindE0ELNS_15FloatRoundStyleE2ESM_EENS_4gemm15EpilogueDefaultEEEEEvvEEEEvNT_6ParamsE --------------------------
	.section	.nv.info._ZN7cutlass13device_kernelINS_4conv6kernel13ConvUniversalINS1_16ConvProblemShapeILNS1_8OperatorE0ELi2EEENS1_10collective14CollectiveConvINS1_46MainloopSm90TmaGmmaWarpSpecializedImplicitGemmILS5_0ELi14ELi2EN4cute5tupleIJNSA_1CILi2EEENSC_ILi1EEESE_EEENS1_36KernelImplicitTmaWarpSpecializedSm90ELi1EEENSB_IJNSC_ILi128EEESI_NSB_IJNSC_ILi32EEEEEEEEENS_10bfloat16_tESM_NSA_8TiledMMAINSA_8MMA_AtomIJNSA_4SM904GMMA28MMA_64x128x16_F32BF16BF16_SSILNSQ_5MajorE0ELSS_0ELNSQ_7ScaleInE1ELST_1EEEEEENSA_6LayoutINSB_IJSE_SE_SE_EEENSB_IJNSC_ILi0EEESY_SY_EEEEENSB_IJNSA_10UnderscoreES11_S11_EEEEENS7_6detail26Sm90ImplicitGemmTileTraitsINSA_20SM90_TMA_LOAD_IM2COLENSA_14ComposedLayoutINSA_7SwizzleILi2ELi4ELi3EEENSA_18smem_ptr_flag_bitsILi16EEENSW_INSB_IJNSB_IJNSC_ILi8EEENSC_ILi16EEEEEENSB_IJSJ_SE_EEENSB_IJSE_NSC_ILi14EEEEEEEEENSB_IJNSB_IJSJ_NSC_ILi256EEEEEENSB_IJSE_SY_EEENSB_IJSY_NSC_ILi4096EEEEEEEEEEEEEvEENS15_INSA_23SM90_TMA_LOAD_MULTICASTES1Q_vEEEENS_8epilogue10collective6detail29Sm90TmaWarpSpecializedAdapterINS1W_15DefaultEpilogueISM_NSB_IJNSB_IJlllEEESE_SY_EEES21_NS1V_6thread17LinearCombinationISM_Li1EffLNS22_9ScaleType4KindE0ELNS_15FloatRoundStyleE2ESM_EENS_4gemm15EpilogueDefaultEEEEEvvEEEEvNT_6ParamsE,"",@"SHT_CUDA_INFO"
	.sectionflags	@""
	.align	4


	//----- nvinfo : EIATTR_CUDA_API_VERSION
	.align		4
        /*0000*/ 	.byte	0x04, 0x37
        /*0002*/ 	.short	(.L_18 - .L_17)
.L_17:
        /*0004*/ 	.word	0x00000082


	//----- nvinfo : EIATTR_KPARAM_INFO
	.align		4
.L_18:
        /*0008*/ 	.byte	0x04, 0x17
        /*000a*/ 	.short	(.L_20 - .L_19)
.L_19:
        /*000c*/ 	.word	0x00000000
        /*0010*/ 	.short	0x0000
        /*0012*/ 	.short	0x0070
        /*0014*/ 	.byte	0x00, 0xf0, 0x01, 0x0e


	//----- nvinfo : EIATTR_SPARSE_MMA_MASK
	.align		4
.L_20:
        /*0018*/ 	.byte	0x03, 0x50
        /*001a*/ 	.short	0x0000


	//----- nvinfo : EIATTR_MAXREG_COUNT
	.align		4
        /*001c*/ 	.byte	0x03, 0x1b
        /*001e*/ 	.short	0x00ff


	//----- nvinfo : EIATTR_NUM_BARRIERS
	.align		4
        /*0020*/ 	.byte	0x02, 0x4c
        /*0022*/ 	.byte	0x01
	.zero		1


	//----- nvinfo : EIATTR_MERCURY_ISA_VERSION
	.align		4
        /*0024*/ 	.byte	0x03, 0x5f
        /*0026*/ 	.short	0x0101


	//----- nvinfo : EIATTR_COOP_GROUP_MASK_REGIDS
	.align		4
        /*0028*/ 	.byte	0x04, 0x29
        /*002a*/ 	.short	(.L_22 - .L_21)


	//   ....[0]....
.L_21:
        /*002c*/ 	.word	0xffffffff


	//   ....[1]....
        /*0030*/ 	.word	0xffffffff


	//   ....[2]....
        /*0034*/ 	.word	0xffffffff


	//   ....[3]....
        /*0038*/ 	.word	0xffffffff


	//----- nvinfo : EIATTR_COOP_GROUP_INSTR_OFFSETS
	.align		4
.L_22:
        /*003c*/ 	.byte	0x04, 0x28
        /*003e*/ 	.short	(.L_24 - .L_23)


	//   ....[0]....
.L_23:
        /*0040*/ 	.word	0x00000070


	//   ....[1]....
        /*0044*/ 	.word	0x00000080


	//   ....[2]....
        /*0048*/ 	.word	0x00000140


	//   ....[3]....
        /*004c*/ 	.word	0x00000810


	//----- nvinfo : EIATTR_MBARRIER_INSTR_OFFSETS
	.align		4
.L_24:
        /*0050*/ 	.byte	0x04, 0x39
        /*0052*/ 	.short	(.L_26 - .L_25)


	//   ....[0]....
.L_25:
        /*0054*/ 	.word	0x00000310
        /*0058*/ 	.word	0x000000ff
        /*005c*/ 	.word	0x00038000
        /*0060*/ 	.short	0x0100
        /*0062*/ 	.byte	0x08
	.zero		1


	//   ....[1]....
        /*0064*/ 	.word	0x00000320
        /*0068*/ 	.word	0x000000ff
        /*006c*/ 	.word	0x00038070
        /*0070*/ 	.short	0x0100
        /*0072*/ 	.byte	0x08
	.zero		1


	//   ....[2]....
        /*0074*/ 	.word	0x00000330
        /*0078*/ 	.word	0x000000ff
        /*007c*/ 	.word	0x00038008
        /*0080*/ 	.short	0x0100
        /*0082*/ 	.byte	0x08
	.zero		1


	//   ....[3]....
        /*0084*/ 	.word	0x00000340
        /*0088*/ 	.word	0x000000ff
        /*008c*/ 	.word	0x00038078
        /*0090*/ 	.short	0x0100
        /*0092*/ 	.byte	0x08
	.zero		1


	//   ....[4]....
        /*0094*/ 	.word	0x00000350
        /*0098*/ 	.word	0x000000ff
        /*009c*/ 	.word	0x00038010
        /*00a0*/ 	.short	0x0100
        /*00a2*/ 	.byte	0x08
	.zero		1


	//   ....[5]....
        /*00a4*/ 	.word	0x00000360
        /*00a8*/ 	.word	0x000000ff
        /*00ac*/ 	.word	0x00038080
        /*00b0*/ 	.short	0x0100
        /*00b2*/ 	.byte	0x08
	.zero		1


	//   ....[6]....
        /*00b4*/ 	.word	0x00000370
        /*00b8*/ 	.word	0x000000ff
        /*00bc*/ 	.word	0x00038018
        /*00c0*/ 	.short	0x0100
        /*00c2*/ 	.byte	0x08
	.zero		1


	//   ....[7]....
        /*00c4*/ 	.word	0x00000380
        /*00c8*/ 	.word	0x000000ff
        /*00cc*/ 	.word	0x00038088
        /*00d0*/ 	.short	0x0100
        /*00d2*/ 	.byte	0x08
	.zero		1


	//   ....[8]....
        /*00d4*/ 	.word	0x00000390
        /*00d8*/ 	.word	0x000000ff
        /*00dc*/ 	.word	0x00038020
        /*00e0*/ 	.short	0x0100
        /*00e2*/ 	.byte	0x08
	.zero		1


	//   ....[9]....
        /*00e4*/ 	.word	0x000003a0
        /*00e8*/ 	.word	0x000000ff
        /*00ec*/ 	.word	0x00038090
        /*00f0*/ 	.short	0x0100
        /*00f2*/ 	.byte	0x08
	.zero		1


	//   ....[10]....
        /*00f4*/ 	.word	0x000003b0
        /*00f8*/ 	.word	0x000000ff
        /*00fc*/ 	.word	0x00038028
        /*0100*/ 	.short	0x0100
        /*0102*/ 	.byte	0x08
	.zero		1


	//   ....[11]....
        /*0104*/ 	.word	0x000003c0
        /*0108*/ 	.word	0x000000ff
        /*010c*/ 	.word	0x00038098
        /*0110*/ 	.short	0x0100
        /*0112*/ 	.byte	0x08
	.zero		1


	//   ....[12]....
        /*0114*/ 	.word	0x000003d0
        /*0118*/ 	.word	0x000000ff
        /*011c*/ 	.word	0x00038030
        /*0120*/ 	.short	0x0100
        /*0122*/ 	.byte	0x08
	.zero		1


	//   ....[13]....
        /*0124*/ 	.word	0x000003e0
        /*0128*/ 	.word	0x000000ff
        /*012c*/ 	.word	0x000380a0
        /*0130*/ 	.short	0x0100
        /*0132*/ 	.byte	0x08
	.zero		1


	//   ....[14]....
        /*0134*/ 	.word	0x000003f0
        /*0138*/ 	.word	0x000000ff
        /*013c*/ 	.word	0x00038038
        /*0140*/ 	.short	0x0100
        /*0142*/ 	.byte	0x08
	.zero		1


	//   ....[15]....
        /*0144*/ 	.word	0x00000400
        /*0148*/ 	.word	0x000000ff
        /*014c*/ 	.word	0x000380a8
        /*0150*/ 	.short	0x0100
        /*0152*/ 	.byte	0x08
	.zero		1


	//   ....[16]....
        /*0154*/ 	.word	0x00000410
        /*0158*/ 	.word	0x000000ff
        /*015c*/ 	.word	0x00038040
        /*0160*/ 	.short	0x0100
        /*0162*/ 	.byte	0x08
	.zero		1


	//   ....[17]....
        /*0164*/ 	.word	0x00000420
        /*0168*/ 	.word	0x000000ff
        /*016c*/ 	.word	0x000380b0
        /*0170*/ 	.short	0x0100
        /*0172*/ 	.byte	0x08
	.zero		1


	//   ....[18]....
        /*0174*/ 	.word	0x00000430
        /*0178*/ 	.word	0x000000ff
        /*017c*/ 	.word	0x00038048
        /*0180*/ 	.short	0x0100
        /*0182*/ 	.byte	0x08
	.zero		1


	//   ....[19]....
        /*0184*/ 	.word	0x00000440
        /*0188*/ 	.word	0x000000ff
        /*018c*/ 	.word	0x000380b8
        /*0190*/ 	.short	0x0100
        /*0192*/ 	.byte	0x08
	.zero		1


	//   ....[20]....
        /*0194*/ 	.word	0x00000450
        /*0198*/ 	.word	0x000000ff
        /*019c*/ 	.word	0x00038050
        /*01a0*/ 	.short	0x0100
        /*01a2*/ 	.byte	0x08
	.zero		1


	//   ....[21]....
        /*01a4*/ 	.word	0x00000460
        /*01a8*/ 	.word	0x000000ff
        /*01ac*/ 	.word	0x000380c0
        /*01b0*/ 	.short	0x0100
        /*01b2*/ 	.byte	0x08
	.zero		1


	//   ....[22]....
        /*01b4*/ 	.word	0x00000470
        /*01b8*/ 	.word	0x000000ff
        /*01bc*/ 	.word	0x00038058
        /*01c0*/ 	.short	0x0100
        /*01c2*/ 	.byte	0x08
	.zero		1


	//   ....[23]....
        /*01c4*/ 	.word	0x00000480
        /*01c8*/ 	.word	0x000000ff
        /*01cc*/ 	.word	0x000380c8
        /*01d0*/ 	.short	0x0100
        /*01d2*/ 	.byte	0x08
	.zero		1


	//   ....[24]....
        /*01d4*/ 	.word	0x00000490
        /*01d8*/ 	.word	0x000000ff
        /*01dc*/ 	.word	0x00038060
        /*01e0*/ 	.short	0x0100
        /*01e2*/ 	.byte	0x08
	.zero		1


	//   ....[25]....
        /*01e4*/ 	.word	0x000004a0
        /*01e8*/ 	.word	0x000000ff
        /*01ec*/ 	.word	0x000380d0
        /*01f0*/ 	.short	0x0100
        /*01f2*/ 	.byte	0x08
	.zero		1


	//   ....[26]....
        /*01f4*/ 	.word	0x000004b0
        /*01f8*/ 	.word	0x000000ff
        /*01fc*/ 	.word	0x00038068
        /*0200*/ 	.short	0x0100
        /*0202*/ 	.byte	0x08
	.zero		1


	//   ....[27]....
        /*0204*/ 	.word	0x000004c0
        /*0208*/ 	.word	0x000000ff
        /*020c*/ 	.word	0x000380d8
        /*0210*/ 	.short	0x0100
        /*0212*/ 	.byte	0x08
	.zero		1


	//   ....[28]....
        /*0214*/ 	.word	0x00001060
        /*0218*/ 	.word	0x00000006
        /*021c*/ 	.word	0x00038000
        /*0220*/ 	.short	0x010a
        /*0222*/ 	.byte	0x3f
	.zero		1


	//   ....[29]....
        /*0224*/ 	.word	0x000013c0
        /*0228*/ 	.word	0x0000000a
        /*022c*/ 	.word	0x00038000
        /*0230*/ 	.short	0x010a
        /*0232*/ 	.byte	0x3f
	.zero		1


	//   ....[30]....
        /*0234*/ 	.word	0x000015a0
        /*0238*/ 	.word	0x00000007
        /*023c*/ 	.word	0x00000000
        /*0240*/ 	.short	0x0101
        /*0242*/ 	.byte	0x3f
	.zero		1


	//   ....[31]....
        /*0244*/ 	.word	0x000017e0
        /*0248*/ 	.word	0x00000003
        /*024c*/ 	.word	0x00000000
        /*0250*/ 	.short	0x0101
        /*0252*/ 	.byte	0x3f
	.zero		1


	//   ....[32]....
        /*0254*/ 	.word	0x00009560
        /*0258*/ 	.word	0x0000000e
        /*025c*/ 	.word	0x00038070
        /*0260*/ 	.short	0x010a
        /*0262*/ 	.byte	0x3f
	.zero		1


	//   ....[33]....
        /*0264*/ 	.word	0x00009c70
        /*0268*/ 	.word	0x00000004
        /*026c*/ 	.word	0x00000000
        /*0270*/ 	.short	0x010a
        /*0272*/ 	.byte	0x3f
	.zero		1


	//   ....[34]....
        /*0274*/ 	.word	0x00009d20
        /*0278*/ 	.word	0x00000000
        /*027c*/ 	.word	0x00000000
        /*0280*/ 	.short	0x010a
        /*0282*/ 	.byte	0x3f
	.zero		1


	//   ....[35]....
        /*0284*/ 	.word	0x00009dd0
        /*0288*/ 	.word	0x00000000
        /*028c*/ 	.word	0x00000000
        /*0290*/ 	.short	0x010a
        /*0292*/ 	.byte	0x3f
	.zero		1


	//   ....[36]....
        /*0294*/ 	.word	0x00009e80
        /*0298*/ 	.word	0x00000000
        /*029c*/ 	.word	0x00000000
        /*02a0*/ 	.short	0x010a
        /*02a2*/ 	.byte	0x3f
	.zero		1


	//   ....[37]....
        /*02a4*/ 	.word	0x00009f30
        /*02a8*/ 	.word	0x00000000
        /*02ac*/ 	.word	0x00000000
        /*02b0*/ 	.short	0x010a
        /*02b2*/ 	.byte	0x3f
	.zero		1


	//   ....[38]....
        /*02b4*/ 	.word	0x00009fe0
        /*02b8*/ 	.word	0x00000000
        /*02bc*/ 	.word	0x00000000
        /*02c0*/ 	.short	0x010a
        /*02c2*/ 	.byte	0x3f
	.zero		1


	//   ....[39]....
        /*02c4*/ 	.word	0x0000a090
        /*02c8*/ 	.word	0x00000000
        /*02cc*/ 	.word	0x00000000
        /*02d0*/ 	.short	0x010a
        /*02d2*/ 	.byte	0x3f
	.zero		1


	//   ....[40]....
        /*02d4*/ 	.word	0x0000a140
        /*02d8*/ 	.word	0x00000000
        /*02dc*/ 	.word	0x00000000
        /*02e0*/ 	.short	0x010a
        /*02e2*/ 	.byte	0x3f
	.zero		1


	//   ....[41]....
        /*02e4*/ 	.word	0x0000a1f0
        /*02e8*/ 	.word	0x00000000
        /*02ec*/ 	.word	0x00000000
        /*02f0*/ 	.short	0x010a
        /*02f2*/ 	.byte	0x3f
	.zero		1


	//   ....[42]....
        /*02f4*/ 	.word	0x0000a2a0
        /*02f8*/ 	.word	0x00000000
        /*02fc*/ 	.word	0x00000000
        /*0300*/ 	.short	0x010a
        /*0302*/ 	.byte	0x3f
	.zero		1


	//   ....[43]....
        /*0304*/ 	.word	0x0000a350
        /*0308*/ 	.word	0x00000000
        /*030c*/ 	.word	0x00000000
        /*0310*/ 	.short	0x010a
        /*0312*/ 	.byte	0x3f
	.zero		1


	//   ....[44]....
        /*0314*/ 	.word	0x0000a400
        /*0318*/ 	.word	0x00000000
        /*031c*/ 	.word	0x00000000
        /*0320*/ 	.short	0x010a
        /*0322*/ 	.byte	0x3f
	.zero		1


	//   ....[45]....
        /*0324*/ 	.word	0x0000a4b0
        /*0328*/ 	.word	0x00000000
        /*032c*/ 	.word	0x00000000
        /*0330*/ 	.short	0x010a
        /*0332*/ 	.byte	0x3f
	.zero		1


	//   ....[46]....
        /*0334*/ 	.word	0x0000a560
        /*0338*/ 	.word	0x00000003
        /*033c*/ 	.word	0x00000000
        /*0340*/ 	.short	0x010a
        /*0342*/ 	.byte	0x3f
	.zero		1


	//----- nvinfo : EIATTR_NUM_MBARRIERS
	.align		4
.L_26:
        /*0344*/ 	.byte	0x03, 0x38
        /*0346*/ 	.short	0x001c


	//----- nvinfo : EIATTR_EXIT_INSTR_OFFSETS
	.align		4
        /*0348*/ 	.byte	0x04, 0x1c
        /*034a*/ 	.short	(.L_28 - .L_27)


	//   ....[0]....
.L_27:
        /*034c*/ 	.word	0x00000b90


	//   ....[1]....
        /*0350*/ 	.word	0x00001940


	//   ....[2]....
        /*0354*/ 	.word	0x00006e40


	//   ....[3]....
        /*0358*/ 	.word	0x00006e70


	//   ....[4]....
        /*035c*/ 	.word	0x00009310


	//   ....[5]....
        /*0360*/ 	.word	0x00009340


	//   ....[6]....
        /*0364*/ 	.word	0x00009360


	//   ....[7]....
        /*0368*/ 	.word	0x00009b80


	//   ....[8]....
        /*036c*/ 	.word	0x0000a590


	//----- nvinfo : EIATTR_MAX_THREADS
	.align		4
.L_28:
        /*0370*/ 	.byte	0x04, 0x05
        /*0372*/ 	.short	(.L_30 - .L_29)
.L_29:
        /*0374*/ 	.word	0x00000100
        /*0378*/ 	.word	0x00000001
        /*037c*/ 	.word	0x00000001


	//----- nvinfo : EIATTR_CRS_STACK_SIZE
	.align		4
.L_30:
        /*0380*/ 	.byte	0x04, 0x1e
        /*0382*/ 	.short	(.L_32 - .L_31)
.L_31:
        /*0384*/ 	.word	0x00000000


	//----- nvinfo : EIATTR_CBANK_PARAM_SIZE
	.align		4
.L_32:
        /*0388*/ 	.byte	0x03, 0x19
        /*038a*/ 	.short	0x03f0


	//----- nvinfo : EIATTR_PARAM_CBANK
	.align		4
        /*038c*/ 	.byte	0x04, 0x0a
        /*038e*/ 	.short	(.L_34 - .L_33)
	.align		4
.L_33:
        /*0390*/ 	.word	index@(.nv.constant0._ZN7cutlass13device_kernelINS_4conv6kernel13ConvUniversalINS1_16ConvProblemShapeILNS1_8OperatorE0ELi2EEENS1_10collective14CollectiveConvINS1_46MainloopSm90TmaGmmaWarpSpecializedImplicitGemmILS5_0ELi14ELi2EN4cute5tupleIJNSA_1CILi2EEENSC_ILi1EEESE_EEENS1_36KernelImplicitTmaWarpSpecializedSm90ELi1EEENSB_IJNSC_ILi128EEESI_NSB_IJNSC_ILi32EEEEEEEEENS_10bfloat16_tESM_NSA_8TiledMMAINSA_8MMA_AtomIJNSA_4SM904GMMA28MMA_64x128x16_F32BF16BF16_SSILNSQ_5MajorE0ELSS_0ELNSQ_7ScaleInE1ELST_1EEEEEENSA_6LayoutINSB_IJSE_SE_SE_EEENSB_IJNSC_ILi0EEESY_SY_EEEEENSB_IJNSA_10UnderscoreES11_S11_EEEEENS7_6detail26Sm90ImplicitGemmTileTraitsINSA_20SM90_TMA_LOAD_IM2COLENSA_14ComposedLayoutINSA_7SwizzleILi2ELi4ELi3EEENSA_18smem_ptr_flag_bitsILi16EEENSW_INSB_IJNSB_IJNSC_ILi8EEENSC_ILi16EEEEEENSB_IJSJ_SE_EEENSB_IJSE_NSC_ILi14EEEEEEEEENSB_IJNSB_IJSJ_NSC_ILi256EEEEEENSB_IJSE_SY_EEENSB_IJSY_NSC_ILi4096EEEEEEEEEEEEEvEENS15_INSA_23SM90_TMA_LOAD_MULTICASTES1Q_vEEEENS_8epilogue10collective6detail29Sm90TmaWarpSpecializedAdapterINS1W_15DefaultEpilogueISM_NSB_IJNSB_IJlllEEESE_SY_EEES21_NS1V_6thread17LinearCombinationISM_Li1EffLNS22_9ScaleType4KindE0ELNS_15FloatRoundStyleE2ESM_EENS_4gemm15EpilogueDefaultEEEEEvvEEEEvNT_6ParamsE)
        /*0394*/ 	.short	0x0210
        /*0396*/ 	.short	0x03f0


	//----- nvinfo : EIATTR_SW_WAR
	.align		4
.L_34:
        /*0398*/ 	.byte	0x04, 0x36
        /*039a*/ 	.short	(.L_36 - .L_35)
.L_35:
        /*039c*/ 	.word	0x00000008
.L_36:


//--------------------- .nv.callgraph             --------------------------
	.section	.nv.callgraph,"",@"SHT_CUDA_CALLGRAPH"
	.align	4
	.sectionentsize	8
	.align		4
        /*0000*/ 	.word	0x00000000
	.align		4
        /*0004*/ 	.word	0xffffffff
	.align		4
        /*0008*/ 	.word	0x00000000
	.align		4
        /*000c*/ 	.word	0xfffffffe
	.align		4
        /*0010*/ 	.word	0x00000000
	.align		4
        /*0014*/ 	.word	0xfffffffd
	.align		4
        /*0018*/ 	.word	0x00000000
	.align		4
        /*001c*/ 	.word	0xfffffffc


//--------------------- .nv.constant4             --------------------------
	.section	.nv.constant4,"a",@progbits
	.align	8
	.align		8
.nv.constant4:
        /*0000*/ 	.dword	_ZN39_INTERNAL_c1f439bd_4_k_cu_baab2518_29104cuda3std3__45__cpo5beginE
	.align		8
        /*0008*/ 	.dword	_ZN39_INTERNAL_c1f439bd_4_k_cu_baab2518_29104cuda3std3__45__cpo3endE
	.align		8
        /*0010*/ 	.dword	_ZN39_INTERNAL_c1f439bd_4_k_cu_baab2518_29104cuda3std3__45__cpo6cbeginE
	.align		8
        /*0018*/ 	.dword	_ZN39_INTERNAL_c1f439bd_4_k_cu_baab2518_29104cuda3std3__45__cpo4cendE
	.align		8
        /*0020*/ 	.dword	_ZN39_INTERNAL_c1f439bd_4_k_cu_baab2518_29104cuda3std3__441_GLOBAL__N__c1f439bd_4_k_cu_baab2518_29106ignoreE
	.align		8
        /*0028*/ 	.dword	_ZN39_INTERNAL_c1f439bd_4_k_cu_baab2518_29104cuda3std3__419piecewise_constructE
	.align		8
        /*0030*/ 	.dword	_ZN39_INTERNAL_c1f439bd_4_k_cu_baab2518_29104cuda3std3__48in_placeE
	.align		8
        /*0038*/ 	.dword	_ZN39_INTERNAL_c1f439bd_4_k_cu_baab2518_29104cuda3std6ranges3__45__cpo4swapE
	.align		8
        /*0040*/ 	.dword	_ZN39_INTERNAL_c1f439bd_4_k_cu_baab2518_29104cuda3std6ranges3__45__cpo9iter_moveE
	.align		8
        /*0048*/ 	.dword	_ZN39_INTERNAL_c1f439bd_4_k_cu_baab2518_29104cute7productE
	.align		8
        /*0050*/ 	.dword	_ZN39_INTERNAL_c1f439bd_4_k_cu_baab2518_29104cute1_E


//--------------------- .text._ZN7cutlass13device_kernelINS_4conv6kernel13ConvUniversalINS1_16ConvProblemShapeILNS1_8OperatorE0ELi2EEENS1_10collective14CollectiveConvINS1_46MainloopSm90TmaGmmaWarpSpecializedImplicitGemmILS5_0ELi14ELi2EN4cute5tupleIJNSA_1CILi2EEENSC_ILi1EEESE_EEENS1_36KernelImplicitTmaWarpSpecializedSm90ELi1EEENSB_IJNSC_ILi128EEESI_NSB_IJNSC_ILi32EEEEEEEEENS_10bfloat16_tESM_NSA_8TiledMMAINSA_8MMA_AtomIJNSA_4SM904GMMA28MMA_64x128x16_F32BF16BF16_SSILNSQ_5MajorE0ELSS_0ELNSQ_7ScaleInE1ELST_1EEEEEENSA_6LayoutINSB_IJSE_SE_SE_EEENSB_IJNSC_ILi0EEESY_SY_EEEEENSB_IJNSA_10UnderscoreES11_S11_EEEEENS7_6detail26Sm90ImplicitGemmTileTraitsINSA_20SM90_TMA_LOAD_IM2COLENSA_14ComposedLayoutINSA_7SwizzleILi2ELi4ELi3EEENSA_18smem_ptr_flag_bitsILi16EEENSW_INSB_IJNSB_IJNSC_ILi8EEENSC_ILi16EEEEEENSB_IJSJ_SE_EEENSB_IJSE_NSC_ILi14EEEEEEEEENSB_IJNSB_IJSJ_NSC_ILi256EEEEEENSB_IJSE_SY_EEENSB_IJSY_NSC_ILi4096EEEEEEEEEEEEEvEENS15_INSA_23SM90_TMA_LOAD_MULTICASTES1Q_vEEEENS_8epilogue10collective6detail29Sm90TmaWarpSpecializedAdapterINS1W_15DefaultEpilogueISM_NSB_IJNSB_IJlllEEESE_SY_EEES21_NS1V_6thread17LinearCombinationISM_Li1EffLNS22_9ScaleType4KindE0ELNS_15FloatRoundStyleE2ESM_EENS_4gemm15EpilogueDefaultEEEEEvvEEEEvNT_6ParamsE --------------------------
	.section	.text._ZN7cutlass13device_kernelINS_4conv6kernel13ConvUniversalINS1_16ConvProblemShapeILNS1_8OperatorE0ELi2EEENS1_10collective14CollectiveConvINS1_46MainloopSm90TmaGmmaWarpSpecializedImplicitGemmILS5_0ELi14ELi2EN4cute5tupleIJNSA_1CILi2EEENSC_ILi1EEESE_EEENS1_36KernelImplicitTmaWarpSpecializedSm90ELi1EEENSB_IJNSC_ILi128EEESI_NSB_IJNSC_ILi32EEEEEEEEENS_10bfloat16_tESM_NSA_8TiledMMAINSA_8MMA_AtomIJNSA_4SM904GMMA28MMA_64x128x16_F32BF16BF16_SSILNSQ_5MajorE0ELSS_0ELNSQ_7ScaleInE1ELST_1EEEEEENSA_6LayoutINSB_IJSE_SE_SE_EEENSB_IJNSC_ILi0EEESY_SY_EEEEENSB_IJNSA_10UnderscoreES11_S11_EEEEENS7_6detail26Sm90ImplicitGemmTileTraitsINSA_20SM90_TMA_LOAD_IM2COLENSA_14ComposedLayoutINSA_7SwizzleILi2ELi4ELi3EEENSA_18smem_ptr_flag_bitsILi16EEENSW_INSB_IJNSB_IJNSC_ILi8EEENSC_ILi16EEEEEENSB_IJSJ_SE_EEENSB_IJSE_NSC_ILi14EEEEEEEEENSB_IJNSB_IJSJ_NSC_ILi256EEEEEENSB_IJSE_SY_EEENSB_IJSY_NSC_ILi4096EEEEEEEEEEEEEvEENS15_INSA_23SM90_TMA_LOAD_MULTICASTES1Q_vEEEENS_8epilogue10collective6detail29Sm90TmaWarpSpecializedAdapterINS1W_15DefaultEpilogueISM_NSB_IJNSB_IJlllEEESE_SY_EEES21_NS1V_6thread17LinearCombinationISM_Li1EffLNS22_9ScaleType4KindE0ELNS_15FloatRoundStyleE2ESM_EENS_4gemm15EpilogueDefaultEEEEEvvEEEEvNT_6ParamsE,"ax",@progbits
	.align	128
.text._ZN7cutlass13device_kernelINS_4conv6kernel13ConvUniversalINS1_16ConvProblemShapeILNS1_8OperatorE0ELi2EEENS1_10collective14CollectiveConvINS1_46MainloopSm90TmaGmmaWarpSpecializedImplicitGemmILS5_0ELi14ELi2EN4cute5tupleIJNSA_1CILi2EEENSC_ILi1EEESE_EEENS1_36KernelImplicitTmaWarpSpecializedSm90ELi1EEENSB_IJNSC_ILi128EEESI_NSB_IJNSC_ILi32EEEEEEEEENS_10bfloat16_tESM_NSA_8TiledMMAINSA_8MMA_AtomIJNSA_4SM904GMMA28MMA_64x128x16_F32BF16BF16_SSILNSQ_5MajorE0ELSS_0ELNSQ_7ScaleInE1ELST_1EEEEEENSA_6LayoutINSB_IJSE_SE_SE_EEENSB_IJNSC_ILi0EEESY_SY_EEEEENSB_IJNSA_10UnderscoreES11_S11_EEEEENS7_6detail26Sm90ImplicitGemmTileTraitsINSA_20SM90_TMA_LOAD_IM2COLENSA_14ComposedLayoutINSA_7SwizzleILi2ELi4ELi3EEENSA_18smem_ptr_flag_bitsILi16EEENSW_INSB_IJNSB_IJNSC_ILi8EEENSC_ILi16EEEEEENSB_IJSJ_SE_EEENSB_IJSE_NSC_ILi14EEEEEEEEENSB_IJNSB_IJSJ_NSC_ILi256EEEEEENSB_IJSE_SY_EEENSB_IJSY_NSC_ILi4096EEEEEEEEEEEEEvEENS15_INSA_23SM90_TMA_LOAD_MULTICASTES1Q_vEEEENS_8epilogue10collective6detail29Sm90TmaWarpSpecializedAdapterINS1W_15DefaultEpilogueISM_NSB_IJNSB_IJlllEEESE_SY_EEES21_NS1V_6thread17LinearCombinationISM_Li1EffLNS22_9ScaleType4KindE0ELNS_15FloatRoundStyleE2ESM_EENS_4gemm15EpilogueDefaultEEEEEvvEEEEvNT_6ParamsE:
        .type           _ZN7cutlass13device_kernelINS_4conv6kernel13ConvUniversalINS1_16ConvProblemShapeILNS1_8OperatorE0ELi2EEENS1_10collective14CollectiveConvINS1_46MainloopSm90TmaGmmaWarpSpecializedImplicitGemmILS5_0ELi14ELi2EN4cute5tupleIJNSA_1CILi2EEENSC_ILi1EEESE_EEENS1_36KernelImplicitTmaWarpSpecializedSm90ELi1EEENSB_IJNSC_ILi128EEESI_NSB_IJNSC_ILi32EEEEEEEEENS_10bfloat16_tESM_NSA_8TiledMMAINSA_8MMA_AtomIJNSA_4SM904GMMA28MMA_64x128x16_F32BF16BF16_SSILNSQ_5MajorE0ELSS_0ELNSQ_7ScaleInE1ELST_1EEEEEENSA_6LayoutINSB_IJSE_SE_SE_EEENSB_IJNSC_ILi0EEESY_SY_EEEEENSB_IJNSA_10UnderscoreES11_S11_EEEEENS7_6detail26Sm90ImplicitGemmTileTraitsINSA_20SM90_TMA_LOAD_IM2COLENSA_14ComposedLayoutINSA_7SwizzleILi2ELi4ELi3EEENSA_18smem_ptr_flag_bitsILi16EEENSW_INSB_IJNSB_IJNSC_ILi8EEENSC_ILi16EEEEEENSB_IJSJ_SE_EEENSB_IJSE_NSC_ILi14EEEEEEEEENSB_IJNSB_IJSJ_NSC_ILi256EEEEEENSB_IJSE_SY_EEENSB_IJSY_NSC_ILi4096EEEEEEEEEEEEEvEENS15_INSA_23SM90_TMA_LOAD_MULTICASTES1Q_vEEEENS_8epilogue10collective6detail29Sm90TmaWarpSpecializedAdapterINS1W_15DefaultEpilogueISM_NSB_IJNSB_IJlllEEESE_SY_EEES21_NS1V_6thread17LinearCombinationISM_Li1EffLNS22_9ScaleType4KindE0ELNS_15FloatRoundStyleE2ESM_EENS_4gemm15EpilogueDefaultEEEEEvvEEEEvNT_6ParamsE,@function
        .size           _ZN7cutlass13device_kernelINS_4conv6kernel13ConvUniversalINS1_16ConvProblemShapeILNS1_8OperatorE0ELi2EEENS1_10collective14CollectiveConvINS1_46MainloopSm90TmaGmmaWarpSpecializedImplicitGemmILS5_0ELi14ELi2EN4cute5tupleIJNSA_1CILi2EEENSC_ILi1EEESE_EEENS1_36KernelImplicitTmaWarpSpecializedSm90ELi1EEENSB_IJNSC_ILi128EEESI_NSB_IJNSC_ILi32EEEEEEEEENS_10bfloat16_tESM_NSA_8TiledMMAINSA_8MMA_AtomIJNSA_4SM904GMMA28MMA_64x128x16_F32BF16BF16_SSILNSQ_5MajorE0ELSS_0ELNSQ_7ScaleInE1ELST_1EEEEEENSA_6LayoutINSB_IJSE_SE_SE_EEENSB_IJNSC_ILi0EEESY_SY_EEEEENSB_IJNSA_10UnderscoreES11_S11_EEEEENS7_6detail26Sm90ImplicitGemmTileTraitsINSA_20SM90_TMA_LOAD_IM2COLENSA_14ComposedLayoutINSA_7SwizzleILi2ELi4ELi3EEENSA_18smem_ptr_flag_bitsILi16EEENSW_INSB_IJNSB_IJNSC_ILi8EEENSC_ILi16EEEEEENSB_IJSJ_SE_EEENSB_IJSE_NSC_ILi14EEEEEEEEENSB_IJNSB_IJSJ_NSC_ILi256EEEEEENSB_IJSE_SY_EEENSB_IJSY_NSC_ILi4096EEEEEEEEEEEEEvEENS15_INSA_23SM90_TMA_LOAD_MULTICASTES1Q_vEEEENS_8epilogue10collective6detail29Sm90TmaWarpSpecializedAdapterINS1W_15DefaultEpilogueISM_NSB_IJNSB_IJlllEEESE_SY_EEES21_NS1V_6thread17LinearCombinationISM_Li1EffLNS22_9ScaleType4KindE0ELNS_15FloatRoundStyleE2ESM_EENS_4gemm15EpilogueDefaultEEEEEvvEEEEvNT_6ParamsE,(.L_x_302 - _ZN7cutlass13device_kernelINS_4conv6kernel13ConvUniversalINS1_16ConvProblemShapeILNS1_8OperatorE0ELi2EEENS1_10collective14CollectiveConvINS1_46MainloopSm90TmaGmmaWarpSpecializedImplicitGemmILS5_0ELi14ELi2EN4cute5tupleIJNSA_1CILi2EEENSC_ILi1EEESE_EEENS1_36KernelImplicitTmaWarpSpecializedSm90ELi1EEENSB_IJNSC_ILi128EEESI_NSB_IJNSC_ILi32EEEEEEEEENS_10bfloat16_tESM_NSA_8TiledMMAINSA_8MMA_AtomIJNSA_4SM904GMMA28MMA_64x128x16_F32BF16BF16_SSILNSQ_5MajorE0ELSS_0ELNSQ_7ScaleInE1ELST_1EEEEEENSA_6LayoutINSB_IJSE_SE_SE_EEENSB_IJNSC_ILi0EEESY_SY_EEEEENSB_IJNSA_10UnderscoreES11_S11_EEEEENS7_6detail26Sm90ImplicitGemmTileTraitsINSA_20SM90_TMA_LOAD_IM2COLENSA_14ComposedLayoutINSA_7SwizzleILi2ELi4ELi3EEENSA_18smem_ptr_flag_bitsILi16EEENSW_INSB_IJNSB_IJNSC_ILi8EEENSC_ILi16EEEEEENSB_IJSJ_SE_EEENSB_IJSE_NSC_ILi14EEEEEEEEENSB_IJNSB_IJSJ_NSC_ILi256EEEEEENSB_IJSE_SY_EEENSB_IJSY_NSC_ILi4096EEEEEEEEEEEEEvEENS15_INSA_23SM90_TMA_LOAD_MULTICASTES1Q_vEEEENS_8epilogue10collective6detail29Sm90TmaWarpSpecializedAdapterINS1W_15DefaultEpilogueISM_NSB_IJNSB_IJlllEEESE_SY_EEES21_NS1V_6thread17LinearCombinationISM_Li1EffLNS22_9ScaleType4KindE0ELNS_15FloatRoundStyleE2ESM_EENS_4gemm15EpilogueDefaultEEEEEvvEEEEvNT_6ParamsE)
        .other          _ZN7cutlass13device_kernelINS_4conv6kernel13ConvUniversalINS1_16ConvProblemShapeILNS1_8OperatorE0ELi2EEENS1_10collective14CollectiveConvINS1_46MainloopSm90TmaGmmaWarpSpecializedImplicitGemmILS5_0ELi14ELi2EN4cute5tupleIJNSA_1CILi2EEENSC_ILi1EEESE_EEENS1_36KernelImplicitTmaWarpSpecializedSm90ELi1EEENSB_IJNSC_ILi128EEESI_NSB_IJNSC_ILi32EEEEEEEEENS_10bfloat16_tESM_NSA_8TiledMMAINSA_8MMA_AtomIJNSA_4SM904GMMA28MMA_64x128x16_F32BF16BF16_SSILNSQ_5MajorE0ELSS_0ELNSQ_7ScaleInE1ELST_1EEEEEENSA_6LayoutINSB_IJSE_SE_SE_EEENSB_IJNSC_ILi0EEESY_SY_EEEEENSB_IJNSA_10UnderscoreES11_S11_EEEEENS7_6detail26Sm90ImplicitGemmTileTraitsINSA_20SM90_TMA_LOAD_IM2COLENSA_14ComposedLayoutINSA_7SwizzleILi2ELi4ELi3EEENSA_18smem_ptr_flag_bitsILi16EEENSW_INSB_IJNSB_IJNSC_ILi8EEENSC_ILi16EEEEEENSB_IJSJ_SE_EEENSB_IJSE_NSC_ILi14EEEEEEEEENSB_IJNSB_IJSJ_NSC_ILi256EEEEEENSB_IJSE_SY_EEENSB_IJSY_NSC_ILi4096EEEEEEEEEEEEEvEENS15_INSA_23SM90_TMA_LOAD_MULTICASTES1Q_vEEEENS_8epilogue10collective6detail29Sm90TmaWarpSpecializedAdapterINS1W_15DefaultEpilogueISM_NSB_IJNSB_IJlllEEESE_SY_EEES21_NS1V_6thread17LinearCombinationISM_Li1EffLNS22_9ScaleType4KindE0ELNS_15FloatRoundStyleE2ESM_EENS_4gemm15EpilogueDefaultEEEEEvvEEEEvNT_6ParamsE,@"STO_CUDA_ENTRY STV_DEFAULT"
_ZN7cutlass13device_kernelINS_4conv6kernel13ConvUniversalINS1_16ConvProblemShapeILNS1_8OperatorE0ELi2EEENS1_10collective14CollectiveConvINS1_46MainloopSm90TmaGmmaWarpSpecializedImplicitGemmILS5_0ELi14ELi2EN4cute5tupleIJNSA_1CILi2EEENSC_ILi1EEESE_EEENS1_36KernelImplicitTmaWarpSpecializedSm90ELi1EEENSB_IJNSC_ILi128EEESI_NSB_IJNSC_ILi32EEEEEEEEENS_10bfloat16_tESM_NSA_8TiledMMAINSA_8MMA_AtomIJNSA_4SM904GMMA28MMA_64x128x16_F32BF16BF16_SSILNSQ_5MajorE0ELSS_0ELNSQ_7ScaleInE1ELST_1EEEEEENSA_6LayoutINSB_IJSE_SE_SE_EEENSB_IJNSC_ILi0EEESY_SY_EEEEENSB_IJNSA_10UnderscoreES11_S11_EEEEENS7_6detail26Sm90ImplicitGemmTileTraitsINSA_20SM90_TMA_LOAD_IM2COLENSA_14ComposedLayoutINSA_7SwizzleILi2ELi4ELi3EEENSA_18smem_ptr_flag_bitsILi16EEENSW_INSB_IJNSB_IJNSC_ILi8EEENSC_ILi16EEEEEENSB_IJSJ_SE_EEENSB_IJSE_NSC_ILi14EEEEEEEEENSB_IJNSB_IJSJ_NSC_ILi256EEEEEENSB_IJSE_SY_EEENSB_IJSY_NSC_ILi4096EEEEEEEEEEEEEvEENS15_INSA_23SM90_TMA_LOAD_MULTICASTES1Q_vEEEENS_8epilogue10collective6detail29Sm90TmaWarpSpecializedAdapterINS1W_15DefaultEpilogueISM_NSB_IJNSB_IJlllEEESE_SY_EEES21_NS1V_6thread17LinearCombinationISM_Li1EffLNS22_9ScaleType4KindE0ELNS_15FloatRoundStyleE2ESM_EENS_4gemm15EpilogueDefaultEEEEEvvEEEEvNT_6ParamsE:
[----:B------:R-:W-:Y:S01]  /*0000*/  LDC R1, c[0x0][0x28] ;  /* 0x00000a00ff017b82 */ /* 0x000fe20000000800 */
[----:B------:R-:W0:Y:S01]  /*0010*/  S2R R11, SR_TID.X ;  /* 0x00000000000b7919 */ /* 0x000e220000002100 */
[----:B------:R-:W-:Y:S01]  /*0020*/  ELECT P0, URZ, PT ;  /* 0x00000000003f782f */ /* 0x000fe20003800000 */
[----:B------:R-:W-:Y:S01]  /*0030*/  BSSY B0, `(.L_x_0) ;  /* 0x0000010000007945 */ /* 0x000fe20003800000 */
[----:B------:R-:W1:Y:S01]  /*0040*/  S2R R12, SR_CTAID.X ;  /* 0x00000000000c7919 */ /* 0x000e620000002500 */
[--C-:B0-----:R-:W-:Y:S02]  /*0050*/  SHF.R.U32.HI R0, RZ, 0x5, R11.reuse ;  /* 0x00000005ff007819 */ /* 0x101fe4000001160b */
[----:B------:R-:W-:-:S03]  /*0060*/  SHF.R.U32.HI R3, RZ, 0x7, R11 ;  /* 0x00000007ff037819 */ /* 0x000fc6000001160b */
[----:B------:R-:W0:Y:S04]  /*0070*/  SHFL.IDX PT, R2, R0, RZ, 0x1f ;  /* 0x00001fff00027589 */ /* 0x000e2800000e0000 */
[----:B------:R2:W3:Y:S01]  /*0080*/  SHFL.IDX PT, R10, R3, RZ, 0x1f ;  /* 0x00001fff030a7589 */ /* 0x0004e200000e0000 */
[----:B0-----:R-:W-:-:S13]  /*0090*/  ISETP.NE.OR P0, PT, R2, RZ, !P0 ;  /* 0x000000ff0200720c */ /* 0x001fda0004705670 */
[----:B-123--:R-:W-:Y:S05]  /*00a0*/  @P0 BRA `(.L_x_1) ;  /* 0x0000000000200947 */ /* 0x00efea0003800000 */
[----:B------:R-:W-:Y:S02]  /*00b0*/  ULDC.64 UR4, c[0x0][0x198] ;  /* 0x0000660000047ab9 */ /* 0x000fe40000000a00 */
[----:B------:R-:W-:Y:S02]  /*00c0*/  UIADD3 UR6, UP0, UR4, 0xf0, URZ ;  /* 0x000000f004067890 */ /* 0x000fe4000ff1e03f */
[----:B------:R-:W-:Y:S02]  /*00d0*/  UIADD3 UR4, UP1, UR4, 0x1f0, URZ ;  /* 0x000001f004047890 */ /* 0x000fe4000ff3e03f */
[----:B------:R-:W-:Y:S02]  /*00e0*/  UIADD3.X UR7, URZ, UR5, URZ, UP0, !UPT ;  /* 0x000000053f077290 */ /* 0x000fe400087fe43f */
[----:B------:R-:W-:-:S07]  /*00f0*/  UIADD3.X UR5, URZ, UR5, URZ, UP1, !UPT ;  /* 0x000000053f057290 */ /* 0x000fce0008ffe43f */
[----:B------:R0:W-:Y:S02]  /*0100*/  UTMACCTL.PF [UR6] ;  /* 0x00000000060079b9 */ /* 0x0001e40008040000 */
[----:B------:R0:W-:Y:S02]  /*0110*/  UTMACCTL.PF [UR4] ;  /* 0x00000000040079b9 */ /* 0x0001e40008040000 */
[----:B0-----:R-:W-:Y:S01]  /*0120*/  NOP ;  /* 0x0000000000007918 */ /* 0x001fe20000000000 */
.L_x_1:
[----:B------:R-:W-:Y:S05]  /*0130*/  BSYNC B0 ;  /* 0x0000000000007941 */ /* 0x000fea0003800000 */
.L_x_0:
[----:B------:R-:W0:Y:S01]  /*0140*/  SHFL.IDX PT, R0, R0, RZ, 0x1f ;  /* 0x00001fff00007589 */ /* 0x000e2200000e0000 */
[----:B------:R-:W-:Y:S02]  /*0150*/  SHF.R.S32.HI R4, RZ, 0x1f, R11 ;  /* 0x0000001fff047819 */ /* 0x000fe4000001140b */
[----:B------:R-:W-:Y:S01]  /*0160*/  I2FP.F32.U32 R6, R12 ;  /* 0x0000000c00067245 */ /* 0x000fe20000201000 */
[----:B------:R-:W1:Y:S01]  /*0170*/  S2R R13, SR_CTAID.Y ;  /* 0x00000000000d7919 */ /* 0x000e620000002600 */
[----:B------:R-:W-:-:S04]  /*0180*/  LEA.HI R4, R4, R11, RZ, 0x7 ;  /* 0x0000000b04047211 */ /* 0x000fc800078f38ff */
[----:B------:R-:W-:-:S05]  /*0190*/  LOP3.LUT R4, R4, 0xffffff80, RZ, 0xc0, !PT ;  /* 0xffffff8004047812 */ /* 0x000fca00078ec0ff */
[----:B------:R-:W-:-:S05]  /*01a0*/  IMAD.IADD R14, R11, 0x1, -R4 ;  /* 0x000000010b0e7824 */ /* 0x000fca00078e0a04 */
[----:B------:R-:W-:-:S04]  /*01b0*/  SHF.R.S32.HI R3, RZ, 0x1f, R14 ;  /* 0x0000001fff037819 */ /* 0x000fc8000001140e */
[----:B------:R-:W-:Y:S02]  /*01c0*/  LEA.HI R3, R3, R14, RZ, 0x3 ;  /* 0x0000000e03037211 */ /* 0x000fe400078f18ff */
[----:B0-----:R-:W-:Y:S02]  /*01d0*/  ISETP.NE.AND P0, PT, R0, RZ, PT ;  /* 0x000000ff0000720c */ /* 0x001fe40003f05270 */
[--C-:B------:R-:W-:Y:S02]  /*01e0*/  SHF.R.S32.HI R4, RZ, 0x3, R3.reuse ;  /* 0x00000003ff047819 */ /* 0x100fe40000011403 */
[----:B------:R-:W-:Y:S02]  /*01f0*/  SHF.R.S32.HI R3, RZ, 0x1f, R3 ;  /* 0x0000001fff037819 */ /* 0x000fe40000011403 */
[----:B------:R-:W-:-:S07]  /*0200*/  SHF.R.S32.HI R5, RZ, 0x1f, R0 ;  /* 0x0000001fff057819 */ /* 0x000fce0000011400 */
[----:B-1----:R-:W-:Y:S05]  /*0210*/  @P0 BRA `(.L_x_2) ;  /* 0x0000000000b40947 */ /* 0x002fea0003800000 */
[----:B------:R-:W-:Y:S01]  /*0220*/  ELECT P0, URZ, PT ;  /* 0x00000000003f782f */ /* 0x000fe20003800000 */
[----:B------:R-:W-:-:S12]  /*0230*/  BSSY B0, `(.L_x_2) ;  /* 0x000002b000007945 */ /* 0x000fd80003800000 */
[----:B------:R-:W-:Y:S05]  /*0240*/  @!P0 BRA `(.L_x_3) ;  /* 0x0000000000a48947 */ /* 0x000fea0003800000 */
[----:B------:R-:W0:Y:S01]  /*0250*/  S2UR UR8, SR_CgaCtaId ;  /* 0x00000000000879c3 */ /* 0x000e220000008800 */
[----:B------:R-:W-:Y:S01]  /*0260*/  UMOV UR4, 0x400 ;  /* 0x0000040000047882 */ /* 0x000fe20000000000 */
[----:B------:R-:W-:Y:S01]  /*0270*/  UMOV UR5, 0x1 ;  /* 0x0000000100057882 */ /* 0x000fe20000000000 */
[----:B------:R-:W-:Y:S02]  /*0280*/  UMOV UR6, 0x2 ;  /* 0x0000000200067882 */ /* 0x000fe40000000000 */
[----:B------:R-:W-:-:S04]  /*0290*/  UIADD3 UR6, -UR6, 0x100000, URZ ;  /* 0x0010000006067890 */ /* 0x000fc8000fffe13f */
[----:B------:R-:W-:Y:S02]  /*02a0*/  USHF.L.U32 UR7, UR6, 0xb, URZ ;  /* 0x0000000b06077899 */ /* 0x000fe4000800063f */
[----:B------:R-:W-:Y:S02]  /*02b0*/  USHF.L.U32 UR6, UR6, 0x1, URZ ;  /* 0x0000000106067899 */ /* 0x000fe4000800063f */
[----:B0-----:R-:W-:Y:S02]  /*02c0*/  ULEA UR8, UR8, UR4, 0x18 ;  /* 0x0000000408087291 */ /* 0x001fe4000f8ec03f */
[----:B------:R-:W-:-:S04]  /*02d0*/  UIADD3 UR4, -UR5, 0x100000, URZ ;  /* 0x0010000005047890 */ /* 0x000fc8000fffe13f */
[----:B------:R-:W-:Y:S02]  /*02e0*/  USHF.L.U32 UR5, UR4, 0xb, URZ ;  /* 0x0000000b04057899 */ /* 0x000fe4000800063f */
[----:B------:R-:W-:Y:S01]  /*02f0*/  USHF.L.U32 UR4, UR4, 0x1, URZ ;  /* 0x0000000104047899 */ /* 0x000fe2000800063f */
[----:B------:R-:W0:Y:S11]  /*0300*/  FENCE.VIEW.ASYNC.S ;  /* 0x00000000000073c6 */ /* 0x000e360000000000 */
[----:B0-----:R0:W1:Y:S01]  /*0310*/  SYNCS.EXCH.64 URZ, [UR8+0x38000], UR4 ;  /* 0x03800004083f75b2 */ /* 0x0010620008000100 */
[----:B------:R0:W2:Y:S01]  /*0320*/  SYNCS.EXCH.64 URZ, [UR8+0x38070], UR6 ;  /* 0x03807006083f75b2 */ /* 0x0000a20008000100 */
[----:B------:R0:W3:Y:S01]  /*0330*/  SYNCS.EXCH.64 URZ, [UR8+0x38008], UR4 ;  /* 0x03800804083f75b2 */ /* 0x0000e20008000100 */
[----:B------:R0:W4:Y:S01]  /*0340*/  SYNCS.EXCH.64 URZ, [UR8+0x38078], UR6 ;  /* 0x03807806083f75b2 */ /* 0x0001220008000100 */
[----:B------:R0:W0:Y:S01]  /*0350*/  SYNCS.EXCH.64 URZ, [UR8+0x38010], UR4 ;  /* 0x03801004083f75b2 */ /* 0x0000220008000100 */
        /* <DEDUP_REMOVED lines=23> */
[----:B-1234-:R-:W-:Y:S01]  /*04d0*/  NOP ;  /* 0x0000000000007918 */ /* 0x01efe20000000000 */
.L_x_3:
[----:B0-----:R-:W-:Y:S05]  /*04e0*/  BSYNC B0 ;  /* 0x0000000000007941 */ /* 0x001fea0003800000 */
.L_x_2:
[----:B------:R-:W-:Y:S01]  /*04f0*/  ULDC UR4, c[0x0][0x150] ;  /* 0x0000540000047ab9 */ /* 0x000fe20000000800 */
[----:B------:R-:W-:Y:S01]  /*0500*/  LEA.HI R3, R3, R4, RZ, 0x2 ;  /* 0x0000000403037211 */ /* 0x000fe200078f10ff */
[----:B------:R-:W-:Y:S01]  /*0510*/  FMUL R6, R6, UR4 ;  /* 0x0000000406067c20 */ /* 0x000fe20008400000 */
[----:B------:R-:W-:Y:S01]  /*0520*/  LEA.HI R5, R5, R0, RZ, 0x2 ;  /* 0x0000000005057211 */ /* 0x000fe200078f10ff */
[----:B------:R-:W-:Y:S01]  /*0530*/  ULDC UR4, c[0x0][0x154] ;  /* 0x0000550000047ab9 */ /* 0x000fe20000000800 */
[----:B------:R-:W-:Y:S01]  /*0540*/  LOP3.LUT R3, R3, 0xfffffffc, RZ, 0xc0, !PT ;  /* 0xfffffffc03037812 */ /* 0x000fe200078ec0ff */
[----:B------:R-:W0:Y:S01]  /*0550*/  LDC R8, c[0x0][0x140] ;  /* 0x00005000ff087b82 */ /* 0x000e220000000800 */
[----:B------:R-:W-:Y:S01]  /*0560*/  LOP3.LUT R5, R5, 0x3ffffffc, RZ, 0xc0, !PT ;  /* 0x3ffffffc05057812 */ /* 0x000fe200078ec0ff */
[----:B------:R-:W1:Y:S01]  /*0570*/  F2I.U32.TRUNC.NTZ R6, R6 ;  /* 0x0000000600067305 */ /* 0x000e62000020f000 */
[----:B------:R-:W-:Y:S01]  /*0580*/  LOP3.LUT P0, RZ, R14, 0x7, RZ, 0xc0, !PT ;  /* 0x000000070eff7812 */ /* 0x000fe2000780c0ff */
[----:B------:R-:W-:Y:S01]  /*0590*/  IMAD.IADD R3, R4, 0x1, -R3 ;  /* 0x0000000104037824 */ /* 0x000fe200078e0a03 */
[----:B------:R-:W-:Y:S01]  /*05a0*/  I2FP.F32.U32 R4, R13 ;  /* 0x0000000d00047245 */ /* 0x000fe20000201000 */
[----:B------:R-:W-:Y:S01]  /*05b0*/  IMAD.IADD R0, R0, 0x1, -R5 ;  /* 0x0000000100007824 */ /* 0x000fe200078e0a05 */
[----:B------:R-:W-:Y:S01]  /*05c0*/  ISETP.NE.AND P3, PT, R10, 0x1, PT ;  /* 0x000000010a00780c */ /* 0x000fe20003f65270 */
[----:B------:R-:W-:Y:S01]  /*05d0*/  NOP ;  /* 0x0000000000007918 */ /* 0x000fe20000000000 */
[----:B------:R-:W-:Y:S01]  /*05e0*/  NOP ;  /* 0x0000000000007918 */ /* 0x000fe20000000000 */
[----:B------:R-:W-:-:S02]  /*05f0*/  IMAD R0, R0, 0x4, R3 ;  /* 0x0000000400007824 */ /* 0x000fc400078e0203 */
[----:B------:R-:W-:Y:S01]  /*0600*/  FMUL R7, R4, UR4 ;  /* 0x0000000404077c20 */ /* 0x000fe20008400000 */
[----:B------:R-:W-:Y:S02]  /*0610*/  ULDC UR4, c[0x0][0x144] ;  /* 0x0000510000047ab9 */ /* 0x000fe40000000800 */
[C---:B------:R-:W-:Y:S01]  /*0620*/  LEA.HI R3, R0.reuse, R0, RZ, 0x1 ;  /* 0x0000000000037211 */ /* 0x040fe200078f08ff */
[----:B-1----:R-:W-:Y:S02]  /*0630*/  IMAD.MOV R5, RZ, RZ, -R6 ;  /* 0x000000ffff057224 */ /* 0x002fe400078e0a06 */
[----:B------:R-:W1:Y:S01]  /*0640*/  F2I.U32.TRUNC.NTZ R7, R7 ;  /* 0x0000000700077305 */ /* 0x000e62000020f000 */
[----:B------:R-:W-:Y:S01]  /*0650*/  LOP3.LUT R3, R3, 0xfffffffe, RZ, 0xc0, !PT ;  /* 0xfffffffe03037812 */ /* 0x000fe200078ec0ff */
[----:B------:R-:W-:Y:S01]  /*0660*/  IMAD R4, R5, UR4, R12 ;  /* 0x0000000405047c24 */ /* 0x000fe2000f8e020c */
[----:B------:R-:W-:Y:S01]  /*0670*/  ULDC UR4, c[0x0][0x148] ;  /* 0x0000520000047ab9 */ /* 0x000fe20000000800 */
[----:B------:R-:W-:Y:S01]  /*0680*/  IMAD.SHL.U32 R5, R0, 0x4, RZ ;  /* 0x0000000400057824 */ /* 0x000fe200078e00ff */
[----:B0-----:R-:W-:Y:S01]  /*0690*/  ISETP.EQ.U32.AND P1, PT, R8, 0x1, PT ;  /* 0x000000010800780c */ /* 0x001fe20003f22070 */
[----:B------:R-:W-:-:S03]  /*06a0*/  IMAD.IADD R3, R0, 0x1, -R3 ;  /* 0x0000000100037824 */ /* 0x000fc600078e0a03 */
[----:B------:R-:W-:Y:S02]  /*06b0*/  LOP3.LUT R0, R0, 0xc, R5, 0x78, !PT ;  /* 0x0000000c00007812 */ /* 0x000fe400078e7805 */
[----:B------:R-:W-:Y:S02]  /*06c0*/  ISETP.NE.AND P4, PT, R3, R4, PT ;  /* 0x000000040300720c */ /* 0x000fe40003f85270 */
[----:B------:R-:W-:Y:S01]  /*06d0*/  SHF.R.S32.HI R3, RZ, 0x1f, R2 ;  /* 0x0000001fff037819 */ /* 0x000fe20000011402 */
[----:B-1----:R-:W-:Y:S01]  /*06e0*/  IMAD.MOV R6, RZ, RZ, -R7 ;  /* 0x000000ffff067224 */ /* 0x002fe200078e0a07 */
[----:B------:R-:W-:Y:S02]  /*06f0*/  ISETP.LT.U32.AND P0, PT, R0, 0x2, !P0 ;  /* 0x000000020000780c */ /* 0x000fe40004701070 */
[----:B------:R-:W-:Y:S01]  /*0700*/  LEA.HI R3, R3, R2, RZ, 0x2 ;  /* 0x0000000203037211 */ /* 0x000fe200078f10ff */
[----:B------:R-:W-:-:S03]  /*0710*/  IMAD R7, R6, UR4, R13 ;  /* 0x0000000406077c24 */ /* 0x000fc6000f8e020d */
[----:B------:R-:W-:-:S03]  /*0720*/  LOP3.LUT R3, R3, 0xfffffffc, RZ, 0xc0, !PT ;  /* 0xfffffffc03037812 */ /* 0x000fc600078ec0ff */
[----:B------:R-:W-:Y:S02]  /*0730*/  @P4 LEA.HI R4, R0, R0, RZ, 0x1 ;  /* 0x0000000000044211 */ /* 0x000fe400078f08ff */
[----:B------:R-:W-:Y:S01]  /*0740*/  IMAD.IADD R5, R2, 0x1, -R3 ;  /* 0x0000000102057824 */ /* 0x000fe200078e0a03 */
[----:B------:R-:W-:Y:S02]  /*0750*/  SEL R3, RZ, 0x1, !P0 ;  /* 0x00000001ff037807 */ /* 0x000fe40004000000 */
[----:B------:R-:W-:Y:S02]  /*0760*/  @P4 SHF.R.S32.HI R4, RZ, 0x1, R4 ;  /* 0x00000001ff044819 */ /* 0x000fe40000011404 */
[----:B------:R-:W-:Y:S02]  /*0770*/  LOP3.LUT P2, RZ, R10, R5, RZ, 0xfc, !PT ;  /* 0x000000050aff7212 */ /* 0x000fe4000784fcff */
[----:B------:R-:W-:Y:S01]  /*0780*/  @P4 ISETP.NE.AND P5, PT, R4, R7, PT ;  /* 0x000000070400420c */ /* 0x000fe20003fa5270 */
[----:B------:R-:W-:Y:S01]  /*0790*/  IMAD.MOV.U32 R4, RZ, RZ, 0x1 ;  /* 0x00000001ff047424 */ /* 0x000fe200078e00ff */
[----:B------:R-:W-:-:S02]  /*07a0*/  SEL R2, RZ, 0x1, P2 ;  /* 0x00000001ff027807 */ /* 0x000fc40001000000 */
[----:B------:R-:W-:Y:S02]  /*07b0*/  @P4 SEL R4, RZ, 0x1, P5 ;  /* 0x00000001ff044807 */ /* 0x000fe40002800000 */
[----:B------:R-:W-:Y:S02]  /*07c0*/  SEL R2, R2, 0x2, P3 ;  /* 0x0000000202027807 */ /* 0x000fe40001800000 */
[----:B------:R-:W-:Y:S01]  /*07d0*/  LOP3.LUT R4, R4, R3, RZ, 0xc0, !PT ;  /* 0x0000000304047212 */ /* 0x000fe200078ec0ff */
[----:B------:R-:W-:Y:S06]  /*07e0*/  @!P1 BRA `(.L_x_4) ;  /* 0x0000000000089947 */ /* 0x000fec0003800000 */
[----:B------:R-:W-:Y:S01]  /*07f0*/  UCGABAR_ARV ;  /* 0x00000000000079c7 */ /* 0x000fe20008000000 */
[----:B------:R-:W-:Y:S05]  /*0800*/  BRA `(.L_x_5) ;  /* 0x0000000000047947 */ /* 0x000fea0003800000 */
.L_x_4:
[----:B------:R-:W-:Y:S01]  /*0810*/  NOP ;  /* 0x0000000000007918 */ /* 0x000fe20000000000 */
.L_x_5:
[----:B------:R-:W-:Y:S01]  /*0820*/  ULDC.64 UR4, c[0x0][0x598] ;  /* 0x0001660000047ab9 */ /* 0x000fe20000000a00 */
[----:B------:R-:W-:Y:S01]  /*0830*/  ULDC.64 UR12, c[0x0][0x208] ;  /* 0x00008200000c7ab9 */ /* 0x000fe20000000a00 */
[----:B------:R-:W-:-:S04]  /*0840*/  ISETP.NE.U32.AND P0, PT, RZ, UR4, PT ;  /* 0x00000004ff007c0c */ /* 0x000fc8000bf05070 */
[----:B------:R-:W-:-:S13]  /*0850*/  ISETP.NE.AND.EX P0, PT, RZ, UR5, PT, P0 ;  /* 0x00000005ff007c0c */ /* 0x000fda000bf05300 */
[----:B------:R-:W-:Y:S05]  /*0860*/  @!P0 BRA `(.L_x_6) ;  /* 0x00000000001c8947 */ /* 0x000fea0003800000 */
[----:B------:R-:W0:Y:S02]  /*0870*/  LDC.64 R6, c[0x0][0x598] ;  /* 0x00016600ff067b82 */ /* 0x000e240000000a00 */
[----:B0-----:R-:W2:Y:S02]  /*0880*/  LDG.E.64 R6, desc[UR12][R6.64] ;  /* 0x0000000c06067981 */ /* 0x001ea4000c1e1b00 */
[----:B--2---:R-:W-:-:S04]  /*0890*/  ISETP.NE.U32.AND P0, PT, R6, RZ, PT ;  /* 0x000000ff0600720c */ /* 0x004fc80003f05070 */
[----:B------:R-:W-:-:S13]  /*08a0*/  ISETP.NE.AND.EX P0, PT, R7, RZ, PT, P0 ;  /* 0x000000ff0700720c */ /* 0x000fda0003f05300 */
[----:B------:R-:W-:Y:S05]  /*08b0*/  @!P0 BRA `(.L_x_6) ;  /* 0x0000000000088947 */ /* 0x000fea0003800000 */
[----:B------:R0:W5:Y:S01]  /*08c0*/  LD.E R8, desc[UR12][R6.64] ;  /* 0x0000000c06087980 */ /* 0x000162000c101900 */
[----:B------:R-:W-:Y:S05]  /*08d0*/  BRA `(.L_x_7) ;  /* 0x0000000000207947 */ /* 0x000fea0003800000 */
.L_x_6:
[----:B------:R-:W-:Y:S02]  /*08e0*/  ULDC.64 UR4, c[0x0][0x588] ;  /* 0x0001620000047ab9 */ /* 0x000fe40000000a00 */
[----:B------:R-:W-:-:S04]  /*08f0*/  ISETP.NE.U32.AND P0, PT, RZ, UR4, PT ;  /* 0x00000004ff007c0c */ /* 0x000fc8000bf05070 */
[----:B------:R-:W-:-:S13]  /*0900*/  ISETP.NE.AND.EX P0, PT, RZ, UR5, PT, P0 ;  /* 0x00000005ff007c0c */ /* 0x000fda000bf05300 */
[----:B------:R-:W-:Y:S05]  /*0910*/  @!P0 BRA `(.L_x_8) ;  /* 0x00000000000c8947 */ /* 0x000fea0003800000 */
[----:B------:R-:W0:Y:S02]  /*0920*/  LDC.64 R8, c[0x0][0x588] ;  /* 0x00016200ff087b82 */ /* 0x000e240000000a00 */
[----:B0-----:R1:W5:Y:S01]  /*0930*/  LDG.E R8, desc[UR12][R8.64] ;  /* 0x0000000c08087981 */ /* 0x001362000c1e1900 */
[----:B------:R-:W-:Y:S05]  /*0940*/  BRA `(.L_x_7) ;  /* 0x0000000000047947 */ /* 0x000fea0003800000 */
.L_x_8:
[----:B------:R-:W2:Y:S02]  /*0950*/  LDC R8, c[0x0][0x580] ;  /* 0x00016000ff087b82 */ /* 0x000ea40000000800 */
.L_x_7:
[----:B------:R-:W-:Y:S02]  /*0960*/  ULDC.64 UR4, c[0x0][0x5a0] ;  /* 0x0001680000047ab9 */ /* 0x000fe40000000a00 */
[----:B------:R-:W-:-:S04]  /*0970*/  ISETP.NE.U32.AND P0, PT, RZ, UR4, PT ;  /* 0x00000004ff007c0c */ /* 0x000fc8000bf05070 */
[----:B------:R-:W-:-:S13]  /*0980*/  ISETP.NE.AND.EX P0, PT, RZ, UR5, PT, P0 ;  /* 0x00000005ff007c0c */ /* 0x000fda000bf05300 */
[----:B------:R-:W-:Y:S05]  /*0990*/  @!P0 BRA `(.L_x_9) ;  /* 0x00000000001c8947 */ /* 0x000fea0003800000 */
[----:B0-----:R-:W0:Y:S02]  /*09a0*/  LDC.64 R6, c[0x0][0x5a0] ;  /* 0x00016800ff067b82 */ /* 0x001e240000000a00 */
[----:B0-----:R-:W3:Y:S02]  /*09b0*/  LDG.E.64 R6, desc[UR12][R6.64] ;  /* 0x0000000c06067981 */ /* 0x001ee4000c1e1b00 */
[----:B---3--:R-:W-:-:S04]  /*09c0*/  ISETP.NE.U32.AND P0, PT, R6, RZ, PT ;  /* 0x000000ff0600720c */ /* 0x008fc80003f05070 */
[----:B------:R-:W-:-:S13]  /*09d0*/  ISETP.NE.AND.EX P0, PT, R7, RZ, PT, P0 ;  /* 0x000000ff0700720c */ /* 0x000fda0003f05300 */
[----:B------:R-:W-:Y:S05]  /*09e0*/  @!P0 BRA `(.L_x_9) ;  /* 0x0000000000088947 */ /* 0x000fea0003800000 */
[----:B-1----:R0:W5:Y:S01]  /*09f0*/  LD.E R9, desc[UR12][R6.64] ;  /* 0x0000000c06097980 */ /* 0x002162000c101900 */
[----:B------:R-:W-:Y:S05]  /*0a00*/  BRA `(.L_x_10) ;  /* 0x0000000000207947 */ /* 0x000fea0003800000 */
.L_x_9:
[----:B------:R-:W-:Y:S02]  /*0a10*/  ULDC.64 UR4, c[0x0][0x590] ;  /* 0x0001640000047ab9 */ /* 0x000fe40000000a00 */
[----:B------:R-:W-:-:S04]  /*0a20*/  ISETP.NE.U32.AND P0, PT, RZ, UR4, PT ;  /* 0x00000004ff007c0c */ /* 0x000fc8000bf05070 */
[----:B------:R-:W-:-:S13]  /*0a30*/  ISETP.NE.AND.EX P0, PT, RZ, UR5, PT, P0 ;  /* 0x00000005ff007c0c */ /* 0x000fda000bf05300 */
[----:B------:R-:W-:Y:S05]  /*0a40*/  @!P0 BRA `(.L_x_11) ;  /* 0x00000000000c8947 */ /* 0x000fea0003800000 */
[----:B0-----:R-:W1:Y:S02]  /*0a50*/  LDC.64 R6, c[0x0][0x590] ;  /* 0x00016400ff067b82 */ /* 0x001e640000000a00 */
[----:B-1----:R1:W5:Y:S01]  /*0a60*/  LDG.E R9, desc[UR12][R6.64] ;  /* 0x0000000c06097981 */ /* 0x002362000c1e1900 */
[----:B------:R-:W-:Y:S05]  /*0a70*/  BRA `(.L_x_10) ;  /* 0x0000000000047947 */ /* 0x000fea0003800000 */
.L_x_11:
[----:B-1----:R-:W3:Y:S02]  /*0a80*/  LDC R9, c[0x0][0x584] ;  /* 0x00016100ff097b82 */ /* 0x002ee40000000800 */
.L_x_10:
[----:B------:R-:W4:Y:S08]  /*0a90*/  LDC R3, c[0x0][0x3c4] ;  /* 0x0000f100ff037b82 */ /* 0x000f300000000800 */
[----:B------:R-:W2:Y:S01]  /*0aa0*/  LDC.64 R16, c[0x0][0x3c8] ;  /* 0x0000f200ff107b82 */ /* 0x000ea20000000a00 */
[----:B----4-:R-:W-:-:S05]  /*0ab0*/  VIADD R3, R3, 0x1f ;  /* 0x0000001f03037836 */ /* 0x010fca0000000000 */
[----:B01----:R-:W-:-:S04]  /*0ac0*/  SHF.R.S32.HI R6, RZ, 0x1f, R3 ;  /* 0x0000001fff067819 */ /* 0x003fc80000011403 */
[----:B------:R-:W-:-:S04]  /*0ad0*/  LEA.HI R6, R6, R3, RZ, 0x5 ;  /* 0x0000000306067211 */ /* 0x000fc800078f28ff */
[----:B------:R-:W-:-:S05]  /*0ae0*/  SHF.R.S32.HI R7, RZ, 0x5, R6 ;  /* 0x00000005ff077819 */ /* 0x000fca0000011406 */
[----:B--2---:R-:W-:-:S04]  /*0af0*/  IMAD R6, R7, R16, RZ ;  /* 0x0000001007067224 */ /* 0x004fc800078e02ff */
[----:B------:R-:W-:Y:S01]  /*0b00*/  IMAD R3, R6, R17, RZ ;  /* 0x0000001106037224 */ /* 0x000fe200078e02ff */
[----:B------:R-:W-:Y:S06]  /*0b10*/  @!P1 BRA `(.L_x_12) ;  /* 0x00000000000c9947 */ /* 0x000fec0003800000 */
[----:B------:R-:W-:Y:S01]  /*0b20*/  UCGABAR_WAIT ;  /* 0x0000000000007dc7 */ /* 0x000fe20008000000 */
[----:B------:R-:W-:Y:S01]  /*0b30*/  CCTL.IVALL ;  /* 0x00000000ff00798f */ /* 0x000fe20002000000 */
[----:B------:R-:W-:Y:S05]  /*0b40*/  BRA `(.L_x_13) ;  /* 0x0000000000047947 */ /* 0x000fea0003800000 */
.L_x_12:
[----:B------:R-:W-:Y:S06]  /*0b50*/  BAR.SYNC.DEFER_BLOCKING 0x0 ;  /* 0x0000000000007b1d */ /* 0x000fec0000010000 */
.L_x_13:
[----:B------:R-:W-:-:S13]  /*0b60*/  ISETP.NE.AND P0, PT, R10, RZ, PT ;  /* 0x000000ff0a00720c */ /* 0x000fda0003f05270 */
[----:B------:R-:W-:Y:S05]  /*0b70*/  @!P0 BRA `(.L_x_14) ;  /* 0x0000008400f48947 */ /* 0x000fea0003800000 */
[----:B------:R-:W-:-:S13]  /*0b80*/  ISETP.NE.AND P0, PT, R10, 0x1, PT ;  /* 0x000000010a00780c */ /* 0x000fda0003f05270 */
[----:B------:R-:W-:Y:S05]  /*0b90*/  @P0 EXIT ;  /* 0x000000000000094d */ /* 0x000fea0003800000 */
[----:B------:R-:W-:Y:S01]  /*0ba0*/  ISETP.GE.AND P0, PT, R3, 0x1, PT ;  /* 0x000000010300780c */ /* 0x000fe20003f06270 */
[----:B------:R-:W-:Y:S01]  /*0bb0*/  UMOV UR4, URZ ;  /* 0x0000003f00047c82 */ /* 0x000fe20008000000 */
[----:B------:R-:W-:Y:S02]  /*0bc0*/  CS2R R86, SRZ ;  /* 0x0000000000567805 */ /* 0x000fe4000001ff00 */
[----:B------:R-:W-:Y:S02]  /*0bd0*/  CS2R R88, SRZ ;  /* 0x0000000000587805 */ /* 0x000fe4000001ff00 */
[----:B------:R-:W-:Y:S02]  /*0be0*/  CS2R R90, SRZ ;  /* 0x00000000005a7805 */ /* 0x000fe4000001ff00 */
[----:B------:R-:W-:Y:S02]  /*0bf0*/  CS2R R92, SRZ ;  /* 0x00000000005c7805 */ /* 0x000fe4000001ff00 */
[----:B------:R-:W-:-:S02]  /*0c00*/  CS2R R94, SRZ ;  /* 0x00000000005e7805 */ /* 0x000fc4000001ff00 */
[----:B------:R-:W-:Y:S02]  /*0c10*/  CS2R R96, SRZ ;  /* 0x0000000000607805 */ /* 0x000fe4000001ff00 */
        /* <DEDUP_REMOVED lines=57> */
[----:B------:R-:W-:Y:S01]  /*0fb0*/  CS2R R84, SRZ ;  /* 0x0000000000547805 */ /* 0x000fe2000001ff00 */
[----:B------:R-:W-:Y:S06]  /*0fc0*/  @!P0 BRA `(.L_x_15) ;  /* 0x0000000000988947 */ /* 0x000fec0003800000 */
[----:B------:R-:W-:-:S04]  /*0fd0*/  LOP3.LUT R5, R2, 0x1, RZ, 0xfc, !PT ;  /* 0x0000000102057812 */ /* 0x000fc800078efcff */
[----:B------:R-:W-:-:S13]  /*0fe0*/  ISETP.NE.AND P1, PT, R5, 0x3, PT ;  /* 0x000000030500780c */ /* 0x000fda0003f25270 */
[----:B------:R-:W-:Y:S05]  /*0ff0*/  @!P1 BRA `(.L_x_16) ;  /* 0x0000000000049947 */ /* 0x000fea0003800000 */
[----:B------:R-:W-:Y:S01]  /*1000*/  BPT.TRAP 0x1 ;  /* 0x000000040000795c */ /* 0x000fe20000300000 */
.L_x_16:
[----:B------:R-:W0:Y:S01]  /*1010*/  S2UR UR5, SR_CgaCtaId ;  /* 0x00000000000579c3 */ /* 0x000e220000008800 */
[----:B------:R-:W-:Y:S01]  /*1020*/  SHF.L.U32 R5, RZ, 0x1f, RZ ;  /* 0x0000001fff057819 */ /* 0x000fe200000006ff */
[----:B------:R-:W-:Y:S02]  /*1030*/  UMOV UR4, 0x400 ;  /* 0x0000040000047882 */ /* 0x000fe40000000000 */
[----:B0-----:R-:W-:-:S12]  /*1040*/  ULEA UR4, UR5, UR4, 0x18 ;  /* 0x0000000405047291 */ /* 0x001fd8000f8ec03f */
.L_x_17:
[----:B0-----:R-:W-:-:S04]  /*1050*/  IMAD.U32 R6, RZ, RZ, UR4 ;  /* 0x00000004ff067e24 */ /* 0x001fc8000f8e00ff */
[----:B------:R0:W1:Y:S03]  /*1060*/  SYNCS.PHASECHK.TRANS64.TRYWAIT P1, [R6+URZ+0x38000], R5 ;  /* 0x03800005060075a7 */ /* 0x000066000802017f */
[----:B-1----:R-:W-:Y:S05]  /*1070*/  @!P1 NANOSLEEP.SYNCS 0x989680 ;  /* 0x009896800000995d */ /* 0x002fea0003900000 */
[----:B------:R-:W1:Y:S02]  /*1080*/  @!P1 SYNCS.PHASECHK.TRANS64 P1, [R6+URZ+0x38000], R5 ;  /* 0x03800005060095a7 */ /* 0x000e64000802007f */
[----:B-1----:R-:W-:Y:S05]  /*1090*/  @!P1 BRA `(.L_x_17) ;  /* 0xfffffffc00ec9947 */ /* 0x002fea000383ffff */
[----:B------:R-:W-:Y:S01]  /*10a0*/  UIADD3 UR5, UR4, 0x1c000, URZ ;  /* 0x0001c00004057890 */ /* 0x000fe2000fffe03f */
[----:B------:R-:W-:Y:S01]  /*10b0*/  WARPGROUP.ARRIVE ;  /* 0x00000000000079c5 */ /* 0x000fe20000000000 */
[----:B------:R-:W-:Y:S02]  /*10c0*/  USHF.R.U32.HI UR4, URZ, 0x4, UR4 ;  /* 0x000000043f047899 */ /* 0x000fe40008011604 */
[----:B------:R-:W-:Y:S02]  /*10d0*/  USHF.R.U32.HI UR5, URZ, 0x4, UR5 ;  /* 0x000000043f057899 */ /* 0x000fe40008011605 */
[----:B------:R-:W-:Y:S02]  /*10e0*/  ULOP3.LUT UR4, UR4, 0x3fff, URZ, 0xc0, !UPT ;  /* 0x00003fff04047892 */ /* 0x000fe4000f8ec03f */
[----:B------:R-:W-:Y:S02]  /*10f0*/  ULOP3.LUT UR5, UR5, 0x3fff, URZ, 0xc0, !UPT ;  /* 0x00003fff05057892 */ /* 0x000fe4000f8ec03f */
[----:B------:R-:W-:-:S02]  /*1100*/  ULOP3.LUT UR8, UR4, 0x10000, URZ, 0xfc, !UPT ;  /* 0x0001000004087892 */ /* 0x000fc4000f8efc3f */
[----:B------:R-:W-:Y:S01]  /*1110*/  ULOP3.LUT UR9, UR5, 0x10000, URZ, 0xfc, !UPT ;  /* 0x0001000005097892 */ /* 0x000fe2000f8efc3f */
[----:B------:R-:W-:Y:S02]  /*1120*/  UMOV UR7, 0x80000020 ;  /* 0x8000002000077882 */ /* 0x000fe40000000000 */
[----:B------:R-:W-:Y:S02]  /*1130*/  UMOV UR5, 0x80000020 ;  /* 0x8000002000057882 */ /* 0x000fe40000000000 */
[----:B------:R-:W-:Y:S02]  /*1140*/  UMOV UR4, UR8 ;  /* 0x0000000800047c82 */ /* 0x000fe40008000000 */
[----:B------:R-:W-:Y:S02]  /*1150*/  UMOV UR6, UR9 ;  /* 0x0000000900067c82 */ /* 0x000fe40008000000 */
[----:B------:R-:W-:Y:S01]  /*1160*/  HGMMA.64x128x16.F32.BF16 R88, gdesc[UR4], RZ, !UPT ;  /* 0x01e00000045879f0 */ /* 0x000fe2000c7018ff */
[----:B------:R-:W-:Y:S01]  /*1170*/  UIADD3 UR4, UR8, 0x100, URZ ;  /* 0x0000010008047890 */ /* 0x000fe2000fffe03f */
[----:B------:R-:W-:-:S10]  /*1180*/  UMOV UR5, 0x80000020 ;  /* 0x8000002000057882 */ /* 0x000fd40000000000 */
[----:B------:R-:W-:Y:S01]  /*1190*/  HGMMA.64x128x16.F32.BF16 R24, gdesc[UR4], RZ, !UPT ;  /* 0x01e00000041879f0 */ /* 0x000fe2000c7018ff */
[----:B------:R-:W-:Y:S02]  /*11a0*/  UIADD3 UR4, UR8, 0x2, URZ ;  /* 0x0000000208047890 */ /* 0x000fe4000fffe03f */
[----:B------:R-:W-:Y:S01]  /*11b0*/  UIADD3 UR6, UR9, 0x2, URZ ;  /* 0x0000000209067890 */ /* 0x000fe2000fffe03f */
[----:B------:R-:W-:Y:S01]  /*11c0*/  UMOV UR5, 0x80000020 ;  /* 0x8000002000057882 */ /* 0x000fe20000000000 */
[----:B------:R-:W-:-:S07]  /*11d0*/  UMOV UR7, 0x80000020 ;  /* 0x8000002000077882 */ /* 0x000fce0000000000 */
[----:B------:R-:W-:Y:S01]  /*11e0*/  HGMMA.64x128x16.F32.BF16 R88, gdesc[UR4], R88 ;  /* 0x01e00000045879f0 */ /* 0x000fe20008701858 */
[----:B------:R-:W-:Y:S01]  /*11f0*/  UIADD3 UR4, UR8, 0x102, URZ ;  /* 0x0000010208047890 */ /* 0x000fe2000fffe03f */
[----:B------:R-:W-:-:S10]  /*1200*/  UMOV UR5, 0x80000020 ;  /* 0x8000002000057882 */ /* 0x000fd40000000000 */
[----:B------:R-:W-:Y:S01]  /*1210*/  HGMMA.64x128x16.F32.BF16 R24, gdesc[UR4], R24, gsb0 ;  /* 0x01e00000041879f0 */ /* 0x000fe20008001818 */
[----:B------:R-:W-:-:S05]  /*1220*/  UMOV UR4, 0x1 ;  /* 0x0000000100047882 */ /* 0x000fca0000000000 */
.L_x_15:
[----:B0-----:R-:W-:-:S05]  /*1230*/  VIMNMX R6, R3, 0x1, PT ;  /* 0x0000000103067848 */ /* 0x001fca0003fe0100 */
[----:B------:R-:W-:-:S05]  /*1240*/  IMAD.IADD R6, R3, 0x1, -R6 ;  /* 0x0000000103067824 */ /* 0x000fca00078e0a06 */
[----:B------:R-:W-:-:S13]  /*1250*/  ISETP.GE.AND P1, PT, R6, 0x1, PT ;  /* 0x000000010600780c */ /* 0x000fda0003f26270 */
[----:B------:R-:W-:Y:S05]  /*1260*/  @!P1 BRA `(.L_x_18) ;  /* 0x00000004000c9947 */ /* 0x000fea0003800000 */
[----:B------:R-:W0:Y:S01]  /*1270*/  S2UR UR6, SR_CgaCtaId ;  /* 0x00000000000679c3 */ /* 0x000e220000008800 */
[----:B------:R-:W-:Y:S01]  /*1280*/  UMOV UR5, 0x400 ;  /* 0x0000040000057882 */ /* 0x000fe20000000000 */
[----:B------:R-:W-:Y:S01]  /*1290*/  LOP3.LUT R12, R2, 0x1, RZ, 0xfc, !PT ;  /* 0x00000001020c7812 */ /* 0x000fe200078efcff */
[----:B------:R-:W-:Y:S01]  /*12a0*/  IMAD.MOV.U32 R11, RZ, RZ, RZ ;  /* 0x000000ffff0b7224 */ /* 0x000fe200078e00ff */
[----:B------:R-:W-:Y:S01]  /*12b0*/  UISETP.NE.U32.AND UP0, UPT, UR4, URZ, UPT ;  /* 0x0000003f0400728c */ /* 0x000fe2000bf05070 */
[----:B------:R-:W-:Y:S02]  /*12c0*/  IMAD.MOV.U32 R3, RZ, RZ, R6 ;  /* 0x000000ffff037224 */ /* 0x000fe400078e0006 */
[----:B------:R-:W-:Y:S01]  /*12d0*/  IMAD.MOV.U32 R5, RZ, RZ, RZ ;  /* 0x000000ffff057224 */ /* 0x000fe200078e00ff */
[----:B0-----:R-:W-:-:S04]  /*12e0*/  ULEA UR7, UR6, UR5, 0x18 ;  /* 0x0000000506077291 */ /* 0x001fc8000f8ec03f */
[----:B------:R-:W-:Y:S02]  /*12f0*/  UIADD3 UR6, UR7, 0x1c000, URZ ;  /* 0x0001c00007067890 */ /* 0x000fe4000fffe03f */
[----:B------:R-:W-:Y:S02]  /*1300*/  USHF.R.U32.HI UR5, URZ, 0x4, UR7 ;  /* 0x000000043f057899 */ /* 0x000fe40008011607 */
[----:B------:R-:W-:Y:S02]  /*1310*/  USHF.R.U32.HI UR6, URZ, 0x4, UR6 ;  /* 0x000000043f067899 */ /* 0x000fe40008011606 */
[----:B------:R-:W-:Y:S02]  /*1320*/  ULOP3.LUT UR5, UR5, 0x3fff, URZ, 0xc0, !UPT ;  /* 0x00003fff05057892 */ /* 0x000fe4000f8ec03f */
[----:B------:R-:W-:Y:S02]  /*1330*/  ULOP3.LUT UR6, UR6, 0x3fff, URZ, 0xc0, !UPT ;  /* 0x00003fff06067892 */ /* 0x000fe4000f8ec03f */
[----:B------:R-:W-:-:S02]  /*1340*/  ULOP3.LUT UR14, UR5, 0x10000, URZ, 0xfc, !UPT ;  /* 0x00010000050e7892 */ /* 0x000fc4000f8efc3f */
[----:B------:R-:W-:-:S12]  /*1350*/  ULOP3.LUT UR15, UR6, 0x10000, URZ, 0xfc, !UPT ;  /* 0x00010000060f7892 */ /* 0x000fd8000f8efc3f */
.L_x_23:
[----:B------:R-:W-:-:S13]  /*1360*/  ISETP.NE.AND P2, PT, R12, 0x3, PT ;  /* 0x000000030c00780c */ /* 0x000fda0003f45270 */
[----:B------:R-:W-:Y:S05]  /*1370*/  @!P2 BRA `(.L_x_19) ;  /* 0x000000000004a947 */ /* 0x000fea0003800000 */
[----:B------:R-:W-:Y:S01]  /*1380*/  BPT.TRAP 0x1 ;  /* 0x000000040000795c */ /* 0x000fe20000300000 */
.L_x_19:
[----:B------:R-:W-:Y:S01]  /*1390*/  SHF.L.U32 R7, R11, 0x1f, RZ ;  /* 0x0000001f0b077819 */ /* 0x000fe200000006ff */
[----:B------:R-:W-:-:S12]  /*13a0*/  ULEA UR5, UR4, UR7, 0x3 ;  /* 0x0000000704057291 */ /* 0x000fd8000f8e183f */
.L_x_20:
[----:B0-----:R-:W-:-:S04]  /*13b0*/  IMAD.U32 R10, RZ, RZ, UR5 ;  /* 0x00000005ff0a7e24 */ /* 0x001fc8000f8e00ff */
[----:B------:R0:W1:Y:S03]  /*13c0*/  SYNCS.PHASECHK.TRANS64.TRYWAIT P1, [R10+URZ+0x38000], R7 ;  /* 0x038000070a0075a7 */ /* 0x000066000802017f */
[----:B-1----:R-:W-:Y:S05]  /*13d0*/  @!P1 NANOSLEEP.SYNCS 0x989680 ;  /* 0x009896800000995d */ /* 0x002fea0003900000 */
[----:B------:R-:W1:Y:S02]  /*13e0*/  @!P1 SYNCS.PHASECHK.TRANS64 P1, [R10+URZ+0x38000], R7 ;  /* 0x038000070a0095a7 */ /* 0x000e64000802007f */
[----:B-1----:R-:W-:Y:S05]  /*13f0*/  @!P1 BRA `(.L_x_20) ;  /* 0xfffffffc00ec9947 */ /* 0x002fea000383ffff */
[----:B------:R-:W-:Y:S01]  /*1400*/  ULEA UR5, UR4, UR14, 0x9 ;  /* 0x0000000e04057291 */ /* 0x000fe2000f8e483f */
[----:B------:R-:W-:Y:S01]  /*1410*/  WARPGROUP.ARRIVE ;  /* 0x00000000000079c5 */ /* 0x000fe20000000000 */
[----:B------:R-:W-:Y:S01]  /*1420*/  ULEA UR6, UR4, UR15, 0x9 ;  /* 0x0000000f04067291 */ /* 0x000fe2000f8e483f */
[----:B------:R-:W-:Y:S01]  /*1430*/  UMOV UR9, 0x80000020 ;  /* 0x8000002000097882 */ /* 0x000fe20000000000 */
[----:B------:R-:W-:-:S03]  /*1440*/  UMOV UR11, 0x80000020 ;  /* 0x80000020000b7882 */ /* 0x000fc60000000000 */
[----:B------:R-:W-:Y:S02]  /*1450*/  UMOV UR8, UR5 ;  /* 0x0000000500087c82 */ /* 0x000fe40008000000 */
[----:B------:R-:W-:Y:S02]  /*1460*/  UMOV UR10, UR6 ;  /* 0x00000006000a7c82 */ /* 0x000fe40008000000 */
[----:B------:R-:W-:Y:S01]  /*1470*/  HGMMA.64x128x16.F32.BF16 R88, gdesc[UR8], R88, UP0 ;  /* 0x01e00000085879f0 */ /* 0x000fe2000bf01858 */
[----:B------:R-:W-:Y:S01]  /*1480*/  UIADD3 UR8, UR5, 0x100, URZ ;  /* 0x0000010005087890 */ /* 0x000fe2000fffe03f */
[----:B------:R-:W-:-:S10]  /*1490*/  UMOV UR9, 0x80000020 ;  /* 0x8000002000097882 */ /* 0x000fd40000000000 */
[----:B------:R-:W-:Y:S01]  /*14a0*/  HGMMA.64x128x16.F32.BF16 R24, gdesc[UR8], R24, UP0 ;  /* 0x01e00000081879f0 */ /* 0x000fe2000bf01818 */
[----:B------:R-:W-:Y:S02]  /*14b0*/  UIADD3 UR8, UR5, 0x2, URZ ;  /* 0x0000000205087890 */ /* 0x000fe4000fffe03f */
[----:B------:R-:W-:Y:S01]  /*14c0*/  UIADD3 UR10, UR6, 0x2, URZ ;  /* 0x00000002060a7890 */ /* 0x000fe2000fffe03f */
[----:B------:R-:W-:Y:S01]  /*14d0*/  UMOV UR9, 0x80000020 ;  /* 0x8000002000097882 */ /* 0x000fe20000000000 */
[----:B------:R-:W-:-:S07]  /*14e0*/  UMOV UR11, 0x80000020 ;  /* 0x80000020000b7882 */ /* 0x000fce0000000000 */
[----:B------:R-:W-:Y:S01]  /*14f0*/  HGMMA.64x128x16.F32.BF16 R88, gdesc[UR8], R88 ;  /* 0x01e00000085879f0 */ /* 0x000fe20008701858 */
[----:B------:R-:W-:Y:S01]  /*1500*/  UIADD3 UR8, UR5, 0x102, URZ ;  /* 0x0000010205087890 */ /* 0x000fe2000fffe03f */
[----:B------:R-:W-:-:S10]  /*1510*/  UMOV UR9, 0x80000020 ;  /* 0x8000002000097882 */ /* 0x000fd40000000000 */
[----:B------:R-:W-:Y:S03]  /*1520*/  HGMMA.64x128x16.F32.BF16 R24, gdesc[UR8], R24, gsb0 ;  /* 0x01e00000081879f0 */ /* 0x000fe60008001818 */
[----:B------:R-:W-:Y:S02]  /*1530*/  WARPGROUP.DEPBAR.LE gsb0, 0x1 ;  /* 0x00008000000079c5 */ /* 0x000fe40000010100 */
[----:B------:R-:W-:Y:S05]  /*1540*/  @!P2 BRA `(.L_x_21) ;  /* 0x000000000004a947 */ /* 0x000fea0003800000 */
[----:B------:R-:W-:Y:S01]  /*1550*/  BPT.TRAP 0x1 ;  /* 0x000000040000795c */ /* 0x000fe20000300000 */
.L_x_21:
[----:B------:R-:W-:-:S13]  /*1560*/  ISETP.NE.AND P1, PT, R4, RZ, PT ;  /* 0x000000ff0400720c */ /* 0x000fda0003f25270 */
[----:B0-----:R-:W-:-:S05]  /*1570*/  @P1 LEA R7, R5, UR7, 0x3 ;  /* 0x0000000705071c11 */ /* 0x001fca000f8e18ff */
[----:B------:R-:W-:-:S05]  /*1580*/  @P1 VIADD R7, R7, 0x38070 ;  /* 0x0003807007071836 */ /* 0x000fca0000000000 */
[----:B------:R-:W-:-:S04]  /*1590*/  @P1 PRMT R7, R0, 0x654, R7 ;  /* 0x0000065400071816 */ /* 0x000fc80000000007 */
[----:B------:R0:W-:Y:S01]  /*15a0*/  @P1 SYNCS.ARRIVE.TRANS64.RED.A1T0 RZ, [R7+URZ], RZ ;  /* 0x000000ff07ff19a7 */ /* 0x0001e2000810043f */
[----:B------:R-:W-:-:S13]  /*15b0*/  ISETP.GT.U32.AND P1, PT, R2, 0x1, PT ;  /* 0x000000010200780c */ /* 0x000fda0003f24070 */
[----:B0-----:R-:W-:Y:S05]  /*15c0*/  @P1 BRA `(.L_x_22) ;  /* 0x0000000000041947 */ /* 0x001fea0003800000 */
[----:B------:R-:W-:Y:S01]  /*15d0*/  BPT.TRAP 0x1 ;  /* 0x000000040000795c */ /* 0x000fe20000300000 */
.L_x_22:
[----:B------:R-:W-:Y:S01]  /*15e0*/  UIADD3 UR4, UR4, 0x1, URZ ;  /* 0x0000000104047890 */ /* 0x000fe2000fffe03f */
[----:B------:R-:W-:Y:S01]  /*15f0*/  ISETP.GT.AND P2, PT, R3, 0x1, PT ;  /* 0x000000010300780c */ /* 0x000fe20003f44270 */
[----:B------:R-:W-:Y:S02]  /*1600*/  VIADD R5, R5, 0x1 ;  /* 0x0000000105057836 */ /* 0x000fe40000000000 */
[----:B------:R-:W-:Y:S01]  /*1610*/  UISETP.NE.AND UP0, UPT, UR4, 0xe, UPT ;  /* 0x0000000e0400788c */ /* 0x000fe2000bf05270 */
[----:B------:R-:W-:Y:S02]  /*1620*/  VIADD R3, R3, 0xffffffff ;  /* 0xffffffff03037836 */ /* 0x000fe40000000000 */
[C---:B------:R-:W-:Y:S01]  /*1630*/  ISETP.NE.AND P1, PT, R5.reuse, 0xe, PT ;  /* 0x0000000e0500780c */ /* 0x040fe20003f25270 */
[----:B------:R-:W-:Y:S02]  /*1640*/  USEL UR5, URZ, 0x1, UP0 ;  /* 0x000000013f057887 */ /* 0x000fe40008000000 */
[----:B------:R-:W-:Y:S01]  /*1650*/  USEL UR4, UR4, URZ, UP0 ;  /* 0x0000003f04047287 */ /* 0x000fe20008000000 */
[----:B------:R-:W-:Y:S01]  /*1660*/  SEL R5, R5, RZ, P1 ;  /* 0x000000ff05057207 */ /* 0x000fe20000800000 */
[----:B------:R-:W-:-:S02]  /*1670*/  UPLOP3.LUT UP0, UPT, UPT, UPT, UPT, 0x80, 0x0 ;  /* 0x000000000000789c */ /* 0x000fc40003f0f070 */
[----:B------:R-:W-:Y:S01]  /*1680*/  LOP3.LUT R11, R11, UR5, RZ, 0x3c, !PT ;  /* 0x000000050b0b7c12 */ /* 0x000fe2000f8e3cff */
[----:B------:R-:W-:Y:S08]  /*1690*/  @P2 BRA `(.L_x_23) ;  /* 0xfffffffc00302947 */ /* 0x000ff0000383ffff */
.L_x_18:
[----:B------:R-:W-:Y:S02]  /*16a0*/  WARPGROUP.DEPBAR.LE gsb0, 0x0 ;  /* 0x00008000000079c5 */ /* 0x000fe40000010000 */
[----:B------:R-:W-:Y:S05]  /*16b0*/  @!P0 BRA `(.L_x_24) ;  /* 0x0000000000588947 */ /* 0x000fea0003800000 */
[----:B------:R-:W-:-:S04]  /*16c0*/  LOP3.LUT R3, R2, 0x1, RZ, 0xfc, !PT ;  /* 0x0000000102037812 */ /* 0x000fc800078efcff */
[----:B------:R-:W-:-:S13]  /*16d0*/  ISETP.NE.AND P0, PT, R3, 0x3, PT ;  /* 0x000000030300780c */ /* 0x000fda0003f05270 */
[----:B------:R-:W-:Y:S05]  /*16e0*/  @!P0 BRA `(.L_x_25) ;  /* 0x0000000000048947 */ /* 0x000fea0003800000 */
[----:B------:R-:W-:Y:S01]  /*16f0*/  BPT.TRAP 0x1 ;  /* 0x000000040000795c */ /* 0x000fe20000300000 */
.L_x_25:
[----:B------:R-:W-:Y:S01]  /*1700*/  ISETP.NE.AND P0, PT, R4, RZ, PT ;  /* 0x000000ff0400720c */ /* 0x000fe20003f05270 */
[----:B------:R-:W-:Y:S01]  /*1710*/  BSSY B0, `(.L_x_26) ;  /* 0x000000e000007945 */ /* 0x000fe20003800000 */
[----:B------:R-:W-:-:S11]  /*1720*/  ISETP.GT.U32.AND P1, PT, R2, 0x1, PT ;  /* 0x000000010200780c */ /* 0x000fd60003f24070 */
[----:B------:R-:W-:Y:S05]  /*1730*/  @!P0 BRA `(.L_x_27) ;  /* 0x00000000002c8947 */ /* 0x000fea0003800000 */
[----:B------:R-:W0:Y:S01]  /*1740*/  S2R R5, SR_CgaCtaId ;  /* 0x0000000000057919 */ /* 0x000e220000008800 */
[----:B------:R-:W-:-:S05]  /*1750*/  SHF.R.U32.HI R2, RZ, 0x1, R6 ;  /* 0x00000001ff027819 */ /* 0x000fca0000011606 */
[----:B------:R-:W-:Y:S01]  /*1760*/  IMAD.WIDE.U32 R2, R2, -0x6db6db6d, RZ ;  /* 0x9249249302027825 */ /* 0x000fe200078e00ff */
[----:B------:R-:W-:-:S04]  /*1770*/  MOV R2, 0x400 ;  /* 0x0000040000027802 */ /* 0x000fc80000000f00 */
[----:B------:R-:W-:-:S05]  /*1780*/  SHF.R.U32.HI R3, RZ, 0x2, R3 ;  /* 0x00000002ff037819 */ /* 0x000fca0000011603 */
[----:B------:R-:W-:Y:S01]  /*1790*/  IMAD R6, R3, -0xe, R6 ;  /* 0xfffffff203067824 */ /* 0x000fe200078e0206 */
[----:B0-----:R-:W-:-:S05]  /*17a0*/  LEA R5, R5, R2, 0x18 ;  /* 0x0000000205057211 */ /* 0x001fca00078ec0ff */
[----:B------:R-:W-:-:S04]  /*17b0*/  IMAD R6, R6, 0x8, R5 ;  /* 0x0000000806067824 */ /* 0x000fc800078e0205 */
[----:B------:R-:W-:-:S05]  /*17c0*/  VIADD R3, R6, 0x38070 ;  /* 0x0003807006037836 */ /* 0x000fca0000000000 */
[----:B------:R-:W-:-:S04]  /*17d0*/  PRMT R3, R0, 0x654, R3 ;  /* 0x0000065400037816 */ /* 0x000fc80000000003 */
[----:B------:R0:W-:Y:S03]  /*17e0*/  SYNCS.ARRIVE.TRANS64.RED.A1T0 RZ, [R3+URZ], RZ ;  /* 0x000000ff03ff79a7 */ /* 0x0001e6000810043f */
.L_x_27:
[----:B------:R-:W-:Y:S05]  /*17f0*/  BSYNC B0 ;  /* 0x0000000000007941 */ /* 0x000fea0003800000 */
.L_x_26:
[----:B------:R-:W-:Y:S05]  /*1800*/  @P1 BRA `(.L_x_24) ;  /* 0x0000000000041947 */ /* 0x000fea0003800000 */
[----:B------:R-:W-:Y:S01]  /*1810*/  BPT.TRAP 0x1 ;  /* 0x000000040000795c */ /* 0x000fe20000300000 */
.L_x_24:
[----:B------:R-:W0:Y:S01]  /*1820*/  S2R R0, SR_TID.X ;  /* 0x0000000000007919 */ /* 0x000e220000002100 */
[----:B------:R-:W-:Y:S01]  /*1830*/  ULDC.64 UR4, c[0x0][0x280] ;  /* 0x0000a00000047ab9 */ /* 0x000fe20000000a00 */
[----:B------:R-:W1:Y:S01]  /*1840*/  S2R R2, SR_CTAID.Y ;  /* 0x0000000000027919 */ /* 0x000e620000002600 */
[----:B------:R-:W2:Y:S01]  /*1850*/  S2R R13, SR_CTAID.X ;  /* 0x00000000000d7919 */ /* 0x000ea20000002500 */
[----:B0-----:R-:W-:-:S04]  /*1860*/  SHF.R.S32.HI R3, RZ, 0x1f, R0 ;  /* 0x0000001fff037819 */ /* 0x001fc80000011400 */
[----:B------:R-:W-:-:S04]  /*1870*/  LEA.HI R3, R3, R0, RZ, 0x7 ;  /* 0x0000000003037211 */ /* 0x000fc800078f38ff */
[----:B------:R-:W-:Y:S01]  /*1880*/  LOP3.LUT R3, R3, 0xffffff80, RZ, 0xc0, !PT ;  /* 0xffffff8003037812 */ /* 0x000fe200078ec0ff */
[----:B--2---:R-:W-:-:S04]  /*1890*/  IMAD.SHL.U32 R4, R13, 0x80, RZ ;  /* 0x000000800d047824 */ /* 0x004fc800078e00ff */
[----:B------:R-:W-:Y:S02]  /*18a0*/  IMAD.IADD R5, R0, 0x1, -R3 ;  /* 0x0000000100057824 */ /* 0x000fe400078e0a03 */
[----:B-1----:R-:W-:-:S03]  /*18b0*/  IMAD.SHL.U32 R0, R2, 0x80, RZ ;  /* 0x0000008002007824 */ /* 0x002fc600078e00ff */
[----:B------:R-:W-:Y:S02]  /*18c0*/  SHF.R.S32.HI R6, RZ, 0x1f, R5 ;  /* 0x0000001fff067819 */ /* 0x000fe40000011405 */
[----:B------:R-:W-:Y:S02]  /*18d0*/  ISETP.GE.AND P0, PT, R0, UR5, PT ;  /* 0x0000000500007c0c */ /* 0x000fe4000bf06270 */
[----:B------:R-:W-:Y:S02]  /*18e0*/  LEA.HI R2, R6, R5, RZ, 0x2 ;  /* 0x0000000506027211 */ /* 0x000fe400078f10ff */
[----:B------:R-:W-:Y:S02]  /*18f0*/  ISETP.GE.OR P0, PT, R4, UR4, P0 ;  /* 0x0000000404007c0c */ /* 0x000fe40008706670 */
[--C-:B------:R-:W-:Y:S02]  /*1900*/  SHF.R.S32.HI R10, RZ, 0x2, R2.reuse ;  /* 0x00000002ff0a7819 */ /* 0x100fe40000011402 */
[----:B------:R-:W-:-:S04]  /*1910*/  SHF.R.S32.HI R3, RZ, 0x1f, R2 ;  /* 0x0000001fff037819 */ /* 0x000fc80000011402 */
[----:B------:R-:W-:-:S04]  /*1920*/  LEA.HI R3, R3, R10, RZ, 0x3 ;  /* 0x0000000a03037211 */ /* 0x000fc800078f18ff */
[----:B------:R-:W-:Y:S01]  /*1930*/  LOP3.LUT R3, R3, 0xfffffff8, RZ, 0xc0, !PT ;  /* 0xfffffff803037812 */ /* 0x000fe200078ec0ff */
[----:B------:R-:W-:Y:S06]  /*1940*/  @P0 EXIT ;  /* 0x000000000000094d */ /* 0x000fec0003800000 */
[----:B------:R-:W0:Y:S01]  /*1950*/  LDC.64 R16, c[0x0][0x5d0] ;  /* 0x00017400ff107b82 */ /* 0x000e220000000a00 */
[----:B------:R-:W-:Y:S01]  /*1960*/  LOP3.LUT R2, R2, 0x7ffffffc, RZ, 0xc0, !PT ;  /* 0x7ffffffc02027812 */ /* 0x000fe200078ec0ff */
[----:B------:R-:W-:Y:S01]  /*1970*/  IMAD.IADD R10, R10, 0x1, -R3 ;  /* 0x000000010a0a7824 */ /* 0x000fe200078e0a03 */
[----:B------:R-:W-:Y:S02]  /*1980*/  LEA.HI R3, R6, R5, RZ, 0x5 ;  /* 0x0000000506037211 */ /* 0x000fe400078f28ff */
[----:B---3-5:R-:W-:Y:S01]  /*1990*/  FSETP.NEU.AND P1, PT, R9, RZ, PT ;  /* 0x000000ff0900720b */ /* 0x028fe20003f2d000 */
[----:B------:R-:W-:Y:S01]  /*19a0*/  IMAD.IADD R2, R5, 0x1, -R2 ;  /* 0x0000000105027824 */ /* 0x000fe200078e0a02 */
[----:B------:R-:W-:Y:S02]  /*19b0*/  SHF.R.S32.HI R11, RZ, 0x1f, R10 ;  /* 0x0000001fff0b7819 */ /* 0x000fe4000001140a */
[----:B------:R-:W-:Y:S01]  /*19c0*/  SHF.R.S32.HI R5, RZ, 0x5, R3 ;  /* 0x00000005ff057819 */ /* 0x000fe20000011403 */
[----:B------:R-:W-:-:S02]  /*19d0*/  IMAD.SHL.U32 R7, R2, 0x2, RZ ;  /* 0x0000000202077824 */ /* 0x000fc400078e00ff */
[----:B------:R-:W-:-:S03]  /*19e0*/  IMAD.WIDE R2, R13, 0x80, R10 ;  /* 0x000000800d027825 */ /* 0x000fc600078e020a */
[----:B------:R-:W-:Y:S01]  /*19f0*/  SHF.R.S32.HI R13, RZ, 0x1f, R7 ;  /* 0x0000001fff0d7819 */ /* 0x000fe20000011407 */
[C---:B------:R-:W-:Y:S01]  /*1a00*/  IMAD R11, R5.reuse, -0x10, -R4 ;  /* 0xfffffff0050b7824 */ /* 0x040fe200078e0a04 */
[----:B------:R-:W-:Y:S01]  /*1a10*/  IADD3 R4, P0, R0, R7, RZ ;  /* 0x0000000700047210 */ /* 0x000fe20007f1e0ff */
[----:B------:R-:W-:-:S03]  /*1a20*/  IMAD.WIDE R2, R5, 0x10, R2 ;  /* 0x0000001005027825 */ /* 0x000fc600078e0202 */
[----:B------:R-:W-:Y:S02]  /*1a30*/  LEA.HI.X.SX32 R5, R0, R13, 0x1, P0 ;  /* 0x0000000d00057211 */ /* 0x000fe400000f0eff */
[----:B------:R-:W-:Y:S01]  /*1a40*/  IADD3 R10, R11, UR4, -R10 ;  /* 0x000000040b0a7c10 */ /* 0x000fe2000fffe80a */
[-C--:B0-----:R-:W-:Y:S01]  /*1a50*/  IMAD R6, R3, R16.reuse, RZ ;  /* 0x0000001003067224 */ /* 0x081fe200078e02ff */
[----:B------:R-:W-:Y:S01]  /*1a60*/  IADD3 R0, -R7, UR5, -R0 ;  /* 0x0000000507007c10 */ /* 0x000fe2000fffe900 */
[----:B------:R-:W-:Y:S01]  /*1a70*/  IMAD.WIDE.U32 R14, R2, R16, R4 ;  /* 0x00000010020e7225 */ /* 0x000fe200078e0004 */
[----:B------:R-:W-:Y:S02]  /*1a80*/  ISETP.GT.AND P2, PT, R10, RZ, PT ;  /* 0x000000ff0a00720c */ /* 0x000fe40003f44270 */
[--C-:B------:R-:W-:Y:S01]  /*1a90*/  SHF.L.U64.HI R20, R16, 0x3, R17.reuse ;  /* 0x0000000310147819 */ /* 0x100fe20000010211 */
[----:B------:R-:W-:Y:S01]  /*1aa0*/  IMAD R19, R2, R17, R6 ;  /* 0x0000001102137224 */ /* 0x000fe200078e0206 */
[C---:B------:R-:W-:Y:S01]  /*1ab0*/  SHF.L.U64.HI R11, R16.reuse, 0x6, R17 ;  /* 0x00000006100b7819 */ /* 0x040fe20000010211 */
[----:B------:R-:W-:Y:S01]  /*1ac0*/  IMAD.SHL.U32 R21, R16, 0x8, RZ ;  /* 0x0000000810157824 */ /* 0x000fe200078e00ff */
[----:B------:R-:W-:Y:S01]  /*1ad0*/  ISETP.GT.AND P0, PT, R0, RZ, P2 ;  /* 0x000000ff0000720c */ /* 0x000fe20001704270 */
[----:B------:R-:W-:-:S02]  /*1ae0*/  IMAD.SHL.U32 R16, R16, 0x40, RZ ;  /* 0x0000004010107824 */ /* 0x000fc400078e00ff */
[----:B------:R-:W-:Y:S01]  /*1af0*/  IMAD.IADD R19, R15, 0x1, R19 ;  /* 0x000000010f137824 */ /* 0x000fe200078e0213 */
[----:B------:R-:W-:Y:S09]  /*1b00*/  @!P1 BRA `(.L_x_28) ;  /* 0x0000005000dc9947 */ /* 0x000ff20003800000 */
[----:B------:R-:W-:Y:S01]  /*1b10*/  ULDC.64 UR6, c[0x0][0x5b0] ;  /* 0x00016c0000067ab9 */ /* 0x000fe20000000a00 */
[----:B------:R-:W-:Y:S01]  /*1b20*/  ULDC.64 UR8, c[0x0][0x5a8] ;  /* 0x00016a0000087ab9 */ /* 0x000fe20000000a00 */
[----:B------:R-:W-:Y:S01]  /*1b30*/  IMAD R17, R3, UR6, RZ ;  /* 0x0000000603117c24 */ /* 0x000fe2000f8e02ff */
[----:B------:R-:W-:Y:S01]  /*1b40*/  ULDC.64 UR4, c[0x0][0x5c8] ;  /* 0x0001720000047ab9 */ /* 0x000fe20000000a00 */
[----:B------:R-:W-:-:S04]  /*1b50*/  IMAD.WIDE.U32 R6, R2, UR6, R4 ;  /* 0x0000000602067c25 */ /* 0x000fc8000f8e0004 */
[----:B------:R-:W-:Y:S01]  /*1b60*/  IMAD R17, R2, UR7, R17 ;  /* 0x0000000702117c24 */ /* 0x000fe2000f8e0211 */
[----:B------:R-:W-:-:S03]  /*1b70*/  LEA R12, P1, R6, UR8, 0x1 ;  /* 0x00000008060c7c11 */ /* 0x000fc6000f8208ff */
[----:B------:R-:W-:-:S05]  /*1b80*/  IMAD.IADD R7, R7, 0x1, R17 ;  /* 0x0000000107077824 */ /* 0x000fca00078e0211 */
[----:B------:R-:W-:-:S05]  /*1b90*/  LEA.HI.X R13, R6, UR9, R7, 0x1, P1 ;  /* 0x00000009060d7c11 */ /* 0x000fca00088f0c07 */
[----:B------:R-:W2:Y:S01]  /*1ba0*/  @P0 LDG.E.LTC128B.U16 R15, desc[UR12][R12.64] ;  /* 0x0000000c0c0f0981 */ /* 0x000ea2000c1e1520 */
[----:B------:R-:W-:Y:S01]  /*1bb0*/  ISETP.GT.AND P1, PT, R0, 0x1, P2 ;  /* 0x000000010000780c */ /* 0x000fe20001724270 */
[----:B------:R-:W-:Y:S01]  /*1bc0*/  BSSY B0, `(.L_x_29) ;  /* 0x000000b000007945 */ /* 0x000fe20003800000 */
[----:B--2---:R-:W-:-:S04]  /*1bd0*/  IMAD.U32 R6, R15, 0x10000, RZ ;  /* 0x000100000f067824 */ /* 0x004fc800078e00ff */
[----:B------:R-:W-:Y:S01]  /*1be0*/  FMUL R7, R6, R9 ;  /* 0x0000000906077220 */ /* 0x000fe20000400000 */
[----:B------:R-:W-:-:S03]  /*1bf0*/  LEA R6, P3, R14, UR4, 0x1 ;  /* 0x000000040e067c11 */ /* 0x000fc6000f8608ff */
[----:B------:R-:W-:Y:S01]  /*1c00*/  FFMA R7, R88, R8, R7 ;  /* 0x0000000858077223 */ /* 0x000fe20000000007 */
[----:B------:R-:W-:-:S04]  /*1c10*/  PRMT R88, R15, 0x7610, R88 ;  /* 0x000076100f587816 */ /* 0x000fc80000000058 */
[----:B------:R-:W-:Y:S02]  /*1c20*/  F2FP.BF16.F32.PACK_AB R18, RZ, R7 ;  /* 0x00000007ff12723e */ /* 0x000fe400000010ff */
[----:B------:R-:W-:-:S05]  /*1c30*/  LEA.HI.X R7, R14, UR5, R19, 0x1, P3 ;  /* 0x000000050e077c11 */ /* 0x000fca00098f0c13 */
[----:B------:R0:W-:Y:S01]  /*1c40*/  @P0 STG.E.U16 desc[UR12][R6.64], R18 ;  /* 0x0000001206000986 */ /* 0x0001e2000c10150c */
[----:B------:R-:W-:Y:S05]  /*1c50*/  @!P1 BRA `(.L_x_30) ;  /* 0x0000000000049947 */ /* 0x000fea0003800000 */
[----:B------:R1:W5:Y:S02]  /*1c60*/  LDG.E.LTC128B.U16 R88, desc[UR12][R12.64+0x2] ;  /* 0x0000020c0c587981 */ /* 0x000364000c1e1520 */
.L_x_30:
[----:B------:R-:W-:Y:S05]  /*1c70*/  BSYNC B0 ;  /* 0x0000000000007941 */ /* 0x000fea0003800000 */
.L_x_29:
[----:B------:R-:W-:Y:S01]  /*1c80*/  USHF.L.U32 UR4, UR6, 0x3, URZ ;  /* 0x0000000306047899 */ /* 0x000fe2000800063f */
[----:B0----5:R-:W-:Y:S01]  /*1c90*/  IMAD.U32 R18, R88, 0x10000, RZ ;  /* 0x0001000058127824 */ /* 0x021fe200078e00ff */
[----:B------:R-:W-:Y:S01]  /*1ca0*/  USHF.L.U64.HI UR5, UR6, 0x3, UR7 ;  /* 0x0000000306057899 */ /* 0x000fe20008010207 */
[----:B------:R-:W-:Y:S02]  /*1cb0*/  ISETP.GT.AND P0, PT, R10, 0x8, PT ;  /* 0x000000080a00780c */ /* 0x000fe40003f04270 */
[----:B------:R-:W-:Y:S01]  /*1cc0*/  FMUL R22, R18, R9 ;  /* 0x0000000912167220 */ /* 0x000fe20000400000 */
[----:B------:R-:W-:Y:S01]  /*1cd0*/  IMAD.U32 R14, RZ, RZ, UR4 ;  /* 0x00000004ff0e7e24 */ /* 0x000fe2000f8e00ff */
[----:B------:R-:W-:Y:S01]  /*1ce0*/  ISETP.GT.AND P3, PT, R0, RZ, P0 ;  /* 0x000000ff0000720c */ /* 0x000fe20000764270 */
[----:B------:R-:W-:Y:S02]  /*1cf0*/  IMAD.U32 R15, RZ, RZ, UR5 ;  /* 0x00000005ff0f7e24 */ /* 0x000fe4000f8e00ff */
[----:B------:R-:W-:Y:S01]  /*1d00*/  FFMA R22, R89, R8, R22 ;  /* 0x0000000859167223 */ /* 0x000fe20000000016 */
[----:B------:R-:W-:-:S04]  /*1d10*/  IMAD.WIDE.U32 R18, R2, UR6, R14 ;  /* 0x0000000602127c25 */ /* 0x000fc8000f8e000e */
[----:B------:R-:W-:Y:S02]  /*1d20*/  F2FP.BF16.F32.PACK_AB R89, RZ, R22 ;  /* 0x00000016ff59723e */ /* 0x000fe400000010ff */
[----:B------:R-:W-:-:S03]  /*1d30*/  IADD3 R23, P4, R4, R18, RZ ;  /* 0x0000001204177210 */ /* 0x000fc60007f9e0ff */
[----:B------:R0:W-:Y:S01]  /*1d40*/  @P1 STG.E.U16 desc[UR12][R6.64+0x2], R89 ;  /* 0x0000025906001986 */ /* 0x0001e2000c10150c */
[----:B------:R-:W-:Y:S02]  /*1d50*/  IADD3.X R22, R5, R17, R19, P4, !PT ;  /* 0x0000001105167210 */ /* 0x000fe400027fe413 */
[----:B------:R-:W-:-:S04]  /*1d60*/  LEA R18, P4, R23, UR8, 0x1 ;  /* 0x0000000817127c11 */ /* 0x000fc8000f8808ff */
[----:B------:R-:W-:-:S05]  /*1d70*/  LEA.HI.X R19, R23, UR9, R22, 0x1, P4 ;  /* 0x0000000917137c11 */ /* 0x000fca000a0f0c16 */
[----:B------:R-:W2:Y:S01]  /*1d80*/  @P3 LDG.E.LTC128B.U16 R88, desc[UR12][R18.64] ;  /* 0x0000000c12583981 */ /* 0x000ea2000c1e1520 */
[C---:B------:R-:W-:Y:S01]  /*1d90*/  IMAD.SHL.U32 R17, R21.reuse, 0x2, RZ ;  /* 0x0000000215117824 */ /* 0x040fe200078e00ff */
[----:B------:R-:W-:Y:S01]  /*1da0*/  SHF.L.U64.HI R21, R21, 0x1, R20 ;  /* 0x0000000115157819 */ /* 0x000fe20000010214 */
[----:B------:R-:W-:Y:S01]  /*1db0*/  BSSY B0, `(.L_x_31) ;  /* 0x000000b000007945 */ /* 0x000fe20003800000 */
[----:B------:R-:W-:Y:S01]  /*1dc0*/  ISETP.GT.AND P1, PT, R0, 0x1, P0 ;  /* 0x000000010000780c */ /* 0x000fe20000724270 */
[----:B--2---:R-:W-:-:S04]  /*1dd0*/  IMAD.U32 R22, R88, 0x10000, RZ ;  /* 0x0001000058167824 */ /* 0x004fc800078e00ff */
[----:B------:R-:W-:Y:S01]  /*1de0*/  FMUL R23, R22, R9 ;  /* 0x0000000916177220 */ /* 0x000fe20000400000 */
[----:B------:R-:W-:-:S03]  /*1df0*/  IADD3 R22, P4, R17, R6, RZ ;  /* 0x0000000611167210 */ /* 0x000fc60007f9e0ff */
[----:B------:R-:W-:-:S05]  /*1e00*/  FFMA R23, R90, R8, R23 ;  /* 0x000000085a177223 */ /* 0x000fca0000000017 */
[----:B------:R-:W-:Y:S01]  /*1e10*/  F2FP.BF16.F32.PACK_AB R20, RZ, R23 ;  /* 0x00000017ff14723e */ /* 0x000fe200000010ff */
[----:B------:R-:W-:-:S05]  /*1e20*/  IMAD.X R23, R21, 0x1, R7, P4 ;  /* 0x0000000115177824 */ /* 0x000fca00020e0607 */
[----:B------:R0:W-:Y:S01]  /*1e30*/  @P3 STG.E.U16 desc[UR12][R22.64], R20 ;  /* 0x0000001416003986 */ /* 0x0001e2000c10150c */
[----:B------:R-:W-:Y:S05]  /*1e40*/  @!P1 BRA `(.L_x_32) ;  /* 0x0000000000049947 */ /* 0x000fea0003800000 */
[----:B------:R2:W5:Y:S02]  /*1e50*/  LDG.E.LTC128B.U16 R88, desc[UR12][R18.64+0x2] ;  /* 0x0000020c12587981 */ /* 0x000564000c1e1520 */
.L_x_32:
[----:B------:R-:W-:Y:S05]  /*1e60*/  BSYNC B0 ;  /* 0x0000000000007941 */ /* 0x000fea0003800000 */
.L_x_31:
[----:B0----5:R-:W-:Y:S01]  /*1e70*/  IMAD.U32 R20, R88, 0x10000, RZ ;  /* 0x0001000058147824 */ /* 0x021fe200078e00ff */
[----:B------:R-:W-:Y:S01]  /*1e80*/  ISETP.GT.AND P3, PT, R0, 0x8, P2 ;  /* 0x000000080000780c */ /* 0x000fe20001764270 */
[----:B------:R-:W-:Y:S02]  /*1e90*/  BSSY B0, `(.L_x_33) ;  /* 0x0000007000007945 */ /* 0x000fe40003800000 */
[----:B------:R-:W-:-:S04]  /*1ea0*/  FMUL R20, R20, R9 ;  /* 0x0000000914147220 */ /* 0x000fc80000400000 */
[----:B------:R-:W-:-:S05]  /*1eb0*/  FFMA R20, R91, R8, R20 ;  /* 0x000000085b147223 */ /* 0x000fca0000000014 */
[----:B------:R-:W-:-:S05]  /*1ec0*/  F2FP.BF16.F32.PACK_AB R20, RZ, R20 ;  /* 0x00000014ff14723e */ /* 0x000fca00000010ff */
[----:B------:R0:W-:Y:S01]  /*1ed0*/  @P1 STG.E.U16 desc[UR12][R22.64+0x2], R20 ;  /* 0x0000021416001986 */ /* 0x0001e2000c10150c */
[----:B------:R-:W-:Y:S05]  /*1ee0*/  @!P3 BRA `(.L_x_34) ;  /* 0x000000000004b947 */ /* 0x000fea0003800000 */
[----:B------:R3:W5:Y:S02]  /*1ef0*/  LDG.E.LTC128B.U16 R88, desc[UR12][R12.64+0x10] ;  /* 0x0000100c0c587981 */ /* 0x000764000c1e1520 */
.L_x_34:
[----:B------:R-:W-:Y:S05]  /*1f00*/  BSYNC B0 ;  /* 0x0000000000007941 */ /* 0x000fea0003800000 */
.L_x_33:
        /* <DEDUP_REMOVED lines=9> */
.L_x_36:
[----:B------:R-:W-:Y:S05]  /*1fa0*/  BSYNC B0 ;  /* 0x0000000000007941 */ /* 0x000fea0003800000 */
.L_x_35:
[----:B-----5:R-:W-:Y:S01]  /*1fb0*/  IMAD.U32 R20, R88, 0x10000, RZ ;  /* 0x0001000058147824 */ /* 0x020fe200078e00ff */
        /* <DEDUP_REMOVED lines=8> */
.L_x_38:
[----:B------:R-:W-:Y:S05]  /*2040*/  BSYNC B0 ;  /* 0x0000000000007941 */ /* 0x000fea0003800000 */
.L_x_37:
        /* <DEDUP_REMOVED lines=9> */
.L_x_40:
[----:B------:R-:W-:Y:S05]  /*20e0*/  BSYNC B0 ;  /* 0x0000000000007941 */ /* 0x000fea0003800000 */
.L_x_39:
        /* <DEDUP_REMOVED lines=9> */
.L_x_42:
[----:B------:R-:W-:Y:S05]  /*2180*/  BSYNC B0 ;  /* 0x0000000000007941 */ /* 0x000fea0003800000 */
.L_x_41:
        /* <DEDUP_REMOVED lines=9> */
.L_x_44:
[----:B------:R-:W-:Y:S05]  /*2220*/  BSYNC B0 ;  /* 0x0000000000007941 */ /* 0x000fea0003800000 */
.L_x_43:
        /* <DEDUP_REMOVED lines=9> */
.L_x_46:
[----:B------:R-:W-:Y:S05]  /*22c0*/  BSYNC B0 ;  /* 0x0000000000007941 */ /* 0x000fea0003800000 */
.L_x_45:
        /* <DEDUP_REMOVED lines=9> */
.L_x_48:
[----:B------:R-:W-:Y:S05]  /*2360*/  BSYNC B0 ;  /* 0x0000000000007941 */ /* 0x000fea0003800000 */
.L_x_47:
        /* <DEDUP_REMOVED lines=9> */
.L_x_50:
[----:B------:R-:W-:Y:S05]  /*2400*/  BSYNC B0 ;  /* 0x0000000000007941 */ /* 0x000fea0003800000 */
.L_x_49:
        /* <DEDUP_REMOVED lines=9> */
.L_x_52:
[----:B------:R-:W-:Y:S05]  /*24a0*/  BSYNC B0 ;  /* 0x0000000000007941 */ /* 0x000fea0003800000 */
.L_x_51:
        /* <DEDUP_REMOVED lines=9> */
.L_x_54:
[----:B------:R-:W-:Y:S05]  /*2540*/  BSYNC B0 ;  /* 0x0000000000007941 */ /* 0x000fea0003800000 */
.L_x_53:
        /* <DEDUP_REMOVED lines=9> */
.L_x_56:
[----:B------:R-:W-:Y:S05]  /*25e0*/  BSYNC B0 ;  /* 0x0000000000007941 */ /* 0x000fea0003800000 */
.L_x_55:
        /* <DEDUP_REMOVED lines=9> */
.L_x_58:
[----:B------:R-:W-:Y:S05]  /*2680*/  BSYNC B0 ;  /* 0x0000000000007941 */ /* 0x000fea0003800000 */
.L_x_57:
        /* <DEDUP_REMOVED lines=9> */
.L_x_60:
[----:B------:R-:W-:Y:S05]  /*2720*/  BSYNC B0 ;  /* 0x0000000000007941 */ /* 0x000fea0003800000 */
.L_x_59:
        /* <DEDUP_REMOVED lines=9> */
.L_x_62:
[----:B------:R-:W-:Y:S05]  /*27c0*/  BSYNC B0 ;  /* 0x0000000000007941 */ /* 0x000fea0003800000 */
.L_x_61:
        /* <DEDUP_REMOVED lines=9> */
.L_x_64:
[----:B------:R-:W-:Y:S05]  /*2860*/  BSYNC B0 ;  /* 0x0000000000007941 */ /* 0x000fea0003800000 */
.L_x_63:
        /* <DEDUP_REMOVED lines=9> */
.L_x_66:
[----:B------:R-:W-:Y:S05]  /*2900*/  BSYNC B0 ;  /* 0x0000000000007941 */ /* 0x000fea0003800000 */
.L_x_65:
        /* <DEDUP_REMOVED lines=9> */
.L_x_68:
[----:B------:R-:W-:Y:S05]  /*29a0*/  BSYNC B0 ;  /* 0x0000000000007941 */ /* 0x000fea0003800000 */
.L_x_67:
        /* <DEDUP_REMOVED lines=9> */
.L_x_70:
[----:B------:R-:W-:Y:S05]  /*2a40*/  BSYNC B0 ;  /* 0x0000000000007941 */ /* 0x000fea0003800000 */
.L_x_69:
        /* <DEDUP_REMOVED lines=9> */
.L_x_72:
[----:B------:R-:W-:Y:S05]  /*2ae0*/  BSYNC B0 ;  /* 0x0000000000007941 */ /* 0x000fea0003800000 */
.L_x_71:
        /* <DEDUP_REMOVED lines=9> */
.L_x_74:
[----:B------:R-:W-:Y:S05]  /*2b80*/  BSYNC B0 ;  /* 0x0000000000007941 */ /* 0x000fea0003800000 */
.L_x_73:
        /* <DEDUP_REMOVED lines=9> */
.L_x_76:
[----:B------:R-:W-:Y:S05]  /*2c20*/  BSYNC B0 ;  /* 0x0000000000007941 */ /* 0x000fea0003800000 */
.L_x_75:
        /* <DEDUP_REMOVED lines=9> */
.L_x_78:
[----:B------:R-:W-:Y:S05]  /*2cc0*/  BSYNC B0 ;  /* 0x0000000000007941 */ /* 0x000fea0003800000 */
.L_x_77:
        /* <DEDUP_REMOVED lines=9> */
.L_x_80:
[----:B------:R-:W-:Y:S05]  /*2d60*/  BSYNC B0 ;  /* 0x0000000000007941 */ /* 0x000fea0003800000 */
.L_x_79:
        /* <DEDUP_REMOVED lines=9> */
.L_x_82:
[----:B------:R-:W-:Y:S05]  /*2e00*/  BSYNC B0 ;  /* 0x0000000000007941 */ /* 0x000fea0003800000 */
.L_x_81:
        /* <DEDUP_REMOVED lines=9> */
.L_x_84:
[----:B------:R-:W-:Y:S05]  /*2ea0*/  BSYNC B0 ;  /* 0x0000000000007941 */ /* 0x000fea0003800000 */
.L_x_83:
        /* <DEDUP_REMOVED lines=9> */
.L_x_86:
[----:B------:R-:W-:Y:S05]  /*2f40*/  BSYNC B0 ;  /* 0x0000000000007941 */ /* 0x000fea0003800000 */
.L_x_85:
        /* <DEDUP_REMOVED lines=9> */
.L_x_88:
[----:B------:R-:W-:Y:S05]  /*2fe0*/  BSYNC B0 ;  /* 0x0000000000007941 */ /* 0x000fea0003800000 */
.L_x_87:
        /* <DEDUP_REMOVED lines=9> */
.L_x_90:
[----:B------:R-:W-:Y:S05]  /*3080*/  BSYNC B0 ;  /* 0x0000000000007941 */ /* 0x000fea0003800000 */
.L_x_89:
        /* <DEDUP_REMOVED lines=9> */
.L_x_92:
[----:B------:R-:W-:Y:S05]  /*3120*/  BSYNC B0 ;  /* 0x0000000000007941 */ /* 0x000fea0003800000 */
.L_x_91:
        /* <DEDUP_REMOVED lines=9> */
.L_x_94:
[----:B------:R-:W-:Y:S05]  /*31c0*/  BSYNC B0 ;  /* 0x0000000000007941 */ /* 0x000fea0003800000 */
.L_x_93:
        /* <DEDUP_REMOVED lines=9> */
.L_x_96:
[----:B------:R-:W-:Y:S05]  /*3260*/  BSYNC B0 ;  /* 0x0000000000007941 */ /* 0x000fea0003800000 */
.L_x_95:
        /* <DEDUP_REMOVED lines=9> */
.L_x_98:
[----:B------:R-:W-:Y:S05]  /*3300*/  BSYNC B0 ;  /* 0x0000000000007941 */ /* 0x000fea0003800000 */
.L_x_97:
        /* <DEDUP_REMOVED lines=9> */
.L_x_100:
[----:B------:R-:W-:Y:S05]  /*33a0*/  BSYNC B0 ;  /* 0x0000000000007941 */ /* 0x000fea0003800000 */
.L_x_99:
        /* <DEDUP_REMOVED lines=9> */
.L_x_102:
[----:B------:R-:W-:Y:S05]  /*3440*/  BSYNC B0 ;  /* 0x0000000000007941 */ /* 0x000fea0003800000 */
.L_x_101:
        /* <DEDUP_REMOVED lines=9> */
.L_x_104:
[----:B------:R-:W-:Y:S05]  /*34e0*/  BSYNC B0 ;  /* 0x0000000000007941 */ /* 0x000fea0003800000 */
.L_x_103:
        /* <DEDUP_REMOVED lines=9> */
.L_x_106:
[----:B------:R-:W-:Y:S05]  /*3580*/  BSYNC B0 ;  /* 0x0000000000007941 */ /* 0x000fea0003800000 */
.L_x_105:
        /* <DEDUP_REMOVED lines=9> */
.L_x_108:
[----:B------:R-:W-:Y:S05]  /*3620*/  BSYNC B0 ;  /* 0x0000000000007941 */ /* 0x000fea0003800000 */
.L_x_107:
        /* <DEDUP_REMOVED lines=9> */
.L_x_110:
[----:B------:R-:W-:Y:S05]  /*36c0*/  BSYNC B0 ;  /* 0x0000000000007941 */ /* 0x000fea0003800000 */
.L_x_109:
        /* <DEDUP_REMOVED lines=9> */
.L_x_112:
[----:B------:R-:W-:Y:S05]  /*3760*/  BSYNC B0 ;  /* 0x0000000000007941 */ /* 0x000fea0003800000 */
.L_x_111:
        /* <DEDUP_REMOVED lines=9> */
.L_x_114:
[----:B------:R-:W-:Y:S05]  /*3800*/  BSYNC B0 ;  /* 0x0000000000007941 */ /* 0x000fea0003800000 */
.L_x_113:
        /* <DEDUP_REMOVED lines=9> */
.L_x_116:
[----:B------:R-:W-:Y:S05]  /*38a0*/  BSYNC B0 ;  /* 0x0000000000007941 */ /* 0x000fea0003800000 */
.L_x_115:
        /* <DEDUP_REMOVED lines=9> */
.L_x_118:
[----:B------:R-:W-:Y:S05]  /*3940*/  BSYNC B0 ;  /* 0x0000000000007941 */ /* 0x000fea0003800000 */
.L_x_117:
        /* <DEDUP_REMOVED lines=9> */
.L_x_120:
[----:B------:R-:W-:Y:S05]  /*39e0*/  BSYNC B0 ;  /* 0x0000000000007941 */ /* 0x000fea0003800000 */
.L_x_119:
        /* <DEDUP_REMOVED lines=9> */
.L_x_122:
[----:B------:R-:W-:Y:S05]  /*3a80*/  BSYNC B0 ;  /* 0x0000000000007941 */ /* 0x000fea0003800000 */
.L_x_121:
        /* <DEDUP_REMOVED lines=9> */
.L_x_124:
[----:B------:R-:W-:Y:S05]  /*3b20*/  BSYNC B0 ;  /* 0x0000000000007941 */ /* 0x000fea0003800000 */
.L_x_123:
        /* <DEDUP_REMOVED lines=9> */
.L_x_126:
[----:B------:R-:W-:Y:S05]  /*3bc0*/  BSYNC B0 ;  /* 0x0000000000007941 */ /* 0x000fea0003800000 */
.L_x_125:
        /* <DEDUP_REMOVED lines=9> */
.L_x_128:
[----:B------:R-:W-:Y:S05]  /*3c60*/  BSYNC B0 ;  /* 0x0000000000007941 */ /* 0x000fea0003800000 */
.L_x_127:
        /* <DEDUP_REMOVED lines=9> */
.L_x_130:
[----:B------:R-:W-:Y:S05]  /*3d00*/  BSYNC B0 ;  /* 0x0000000000007941 */ /* 0x000fea0003800000 */
.L_x_129:
        /* <DEDUP_REMOVED lines=9> */
.L_x_132:
[----:B------:R-:W-:Y:S05]  /*3da0*/  BSYNC B0 ;  /* 0x0000000000007941 */ /* 0x000fea0003800000 */
.L_x_131:
        /* <DEDUP_REMOVED lines=9> */
.L_x_134:
[----:B------:R-:W-:Y:S05]  /*3e40*/  BSYNC B0 ;  /* 0x0000000000007941 */ /* 0x000fea0003800000 */
.L_x_133:
        /* <DEDUP_REMOVED lines=9> */
.L_x_136:
[----:B------:R-:W-:Y:S05]  /*3ee0*/  BSYNC B0 ;  /* 0x0000000000007941 */ /* 0x000fea0003800000 */
.L_x_135:
        /* <DEDUP_REMOVED lines=9> */
.L_x_138:
[----:B------:R-:W-:Y:S05]  /*3f80*/  BSYNC B0 ;  /* 0x0000000000007941 */ /* 0x000fea0003800000 */
.L_x_137:
        /* <DEDUP_REMOVED lines=9> */
.L_x_140:
[----:B------:R-:W-:Y:S05]  /*4020*/  BSYNC B0 ;  /* 0x0000000000007941 */ /* 0x000fea0003800000 */
.L_x_139:
        /* <DEDUP_REMOVED lines=9> */
.L_x_142:
[----:B------:R-:W-:Y:S05]  /*40c0*/  BSYNC B0 ;  /* 0x0000000000007941 */ /* 0x000fea0003800000 */
.L_x_141:
        /* <DEDUP_REMOVED lines=9> */
.L_x_144:
[----:B------:R-:W-:Y:S05]  /*4160*/  BSYNC B0 ;  /* 0x0000000000007941 */ /* 0x000fea0003800000 */
.L_x_143:
        /* <DEDUP_REMOVED lines=9> */
.L_x_146:
[----:B------:R-:W-:Y:S05]  /*4200*/  BSYNC B0 ;  /* 0x0000000000007941 */ /* 0x000fea0003800000 */
.L_x_145:
        /* <DEDUP_REMOVED lines=9> */
.L_x_148:
[----:B------:R-:W-:Y:S05]  /*42a0*/  BSYNC B0 ;  /* 0x0000000000007941 */ /* 0x000fea0003800000 */
.L_x_147:
[----:B01-345:R-:W-:Y:S01]  /*42b0*/  IMAD.U32 R12, R88, 0x10000, RZ ;  /* 0x00010000580c7824 */ /* 0x03bfe200078e00ff */
        /* <DEDUP_REMOVED lines=8> */
.L_x_150:
[----:B------:R-:W-:Y:S05]  /*4340*/  BSYNC B0 ;  /* 0x0000000000007941 */ /* 0x000fea0003800000 */
.L_x_149:
[----:B0----5:R-:W-:Y:S01]  /*4350*/  IMAD.U32 R12, R88, 0x10000, RZ ;  /* 0x00010000580c7824 */ /* 0x021fe200078e00ff */
[----:B------:R-:W-:Y:S01]  /*4360*/  ISETP.GT.AND P1, PT, R0, 0x79, P0 ;  /* 0x000000790000780c */ /* 0x000fe20000724270 */
[----:B------:R-:W-:Y:S01]  /*4370*/  BSSY B0, `(.L_x_151) ;  /* 0x000000b000007945 */ /* 0x000fe20003800000 */
[----:B------:R-:W-:Y:S01]  /*4380*/  IADD3 R91, P0, R2, 0x40, RZ ;  /* 0x00000040025b7810 */ /* 0x000fe20007f1e0ff */
[----:B------:R-:W-:Y:S01]  /*4390*/  FMUL R13, R12, R9 ;  /* 0x000000090c0d7220 */ /* 0x000fe20000400000 */
[----:B------:R-:W-:-:S03]  /*43a0*/  @P3 IMAD.MOV.U32 R12, RZ, RZ, R22 ;  /* 0x000000ffff0c3224 */ /* 0x000fc600078e0016 */
[----:B------:R-:W-:-:S05]  /*43b0*/  FFMA R13, R150, R8, R13 ;  /* 0x00000008960d7223 */ /* 0x000fca000000000d */
[----:B------:R-:W-:-:S04]  /*43c0*/  F2FP.BF16.F32.PACK_AB R13, RZ, R13 ;  /* 0x0000000dff0d723e */ /* 0x000fc800000010ff */
[----:B------:R-:W-:Y:S01]  /*43d0*/  PRMT R20, R13, 0x7610, R20 ;  /* 0x000076100d147816 */ /* 0x000fe20000000014 */
[----:B------:R-:W-:-:S05]  /*43e0*/  @P3 IMAD.MOV.U32 R13, RZ, RZ, R23 ;  /* 0x000000ffff0d3224 */ /* 0x000fca00078e0017 */
[----:B------:R0:W-:Y:S01]  /*43f0*/  @P3 STG.E.U16 desc[UR12][R12.64+0xf0], R20 ;  /* 0x0000f0140c003986 */ /* 0x0001e2000c10150c */
[----:B------:R-:W-:Y:S05]  /*4400*/  @!P1 BRA `(.L_x_152) ;  /* 0x0000000000049947 */ /* 0x000fea0003800000 */
[----:B------:R3:W5:Y:S02]  /*4410*/  LDG.E.LTC128B.U16 R88, desc[UR12][R18.64+0xf2] ;  /* 0x0000f20c12587981 */ /* 0x000764000c1e1520 */
.L_x_152:
[----:B------:R-:W-:Y:S05]  /*4420*/  BSYNC B0 ;  /* 0x0000000000007941 */ /* 0x000fea0003800000 */
.L_x_151:
[----:B-----5:R-:W-:Y:S02]  /*4430*/  IMAD.U32 R2, R88, 0x10000, RZ ;  /* 0x0001000058027824 */ /* 0x020fe400078e00ff */
[----:B------:R-:W-:Y:S01]  /*4440*/  IMAD.X R3, RZ, RZ, R3, P0 ;  /* 0x000000ffff037224 */ /* 0x000fe200000e0603 */
[----:B------:R-:W-:Y:S01]  /*4450*/  ISETP.GT.AND P0, PT, R10, 0x40, PT ;  /* 0x000000400a00780c */ /* 0x000fe20003f04270 */
[----:B------:R-:W-:Y:S01]  /*4460*/  FMUL R2, R2, R9 ;  /* 0x0000000902027220 */ /* 0x000fe20000400000 */
[----:B0-----:R-:W-:Y:S02]  /*4470*/  IMAD.WIDE.U32 R12, R91, UR6, R4 ;  /* 0x000000065b0c7c25 */ /* 0x001fe4000f8e0004 */
[----:B------:R-:W-:Y:S02]  /*4480*/  ISETP.GT.AND P3, PT, R0, RZ, P0 ;  /* 0x000000ff0000720c */ /* 0x000fe40000764270 */
[----:B------:R-:W-:Y:S01]  /*4490*/  FFMA R2, R151, R8, R2 ;  /* 0x0000000897027223 */ /* 0x000fe20000000002 */
[----:B-123--:R-:W-:-:S04]  /*44a0*/  IMAD R18, R3, UR6, RZ ;  /* 0x0000000603127c24 */ /* 0x00efc8000f8e02ff */
[----:B------:R-:W-:Y:S01]  /*44b0*/  IMAD R93, R91, UR7, R18 ;  /* 0x000000075b5d7c24 */ /* 0x000fe2000f8e0212 */
[----:B------:R-:W-:Y:S02]  /*44c0*/  F2FP.BF16.F32.PACK_AB R18, RZ, R2 ;  /* 0x00000002ff12723e */ /* 0x000fe400000010ff */
[C---:B------:R-:W-:Y:S01]  /*44d0*/  LEA R2, P2, R12.reuse, UR8, 0x1 ;  /* 0x000000080c027c11 */ /* 0x040fe2000f8408ff */
[----:B------:R-:W-:Y:S02]  /*44e0*/  IMAD.IADD R3, R13, 0x1, R93 ;  /* 0x000000010d037824 */ /* 0x000fe400078e025d */
[----:B------:R0:W-:Y:S03]  /*44f0*/  @P1 STG.E.U16 desc[UR12][R22.64+0xf2], R18 ;  /* 0x0000f21216001986 */ /* 0x0001e6000c10150c */
        /* <DEDUP_REMOVED lines=15> */
.L_x_154:
[----:B------:R-:W-:Y:S05]  /*45f0*/  BSYNC B0 ;  /* 0x0000000000007941 */ /* 0x000fea0003800000 */
.L_x_153:
[----:B------:R-:W-:Y:S01]  /*4600*/  IMAD.WIDE.U32 R14, R91, UR6, R14 ;  /* 0x000000065b0e7c25 */ /* 0x000fe2000f8e000e */
[----:B------:R-:W-:Y:S01]  /*4610*/  ISETP.GT.AND P1, PT, R10, 0x48, PT ;  /* 0x000000480a00780c */ /* 0x000fe20003f24270 */
[----:B------:R-:W-:Y:S02]  /*4620*/  BSSY B0, `(.L_x_155) ;  /* 0x000000f000007945 */ /* 0x000fe40003800000 */
[----:B-----5:R-:W-:Y:S01]  /*4630*/  IMAD.U32 R16, R88, 0x10000, RZ ;  /* 0x0001000058107824 */ /* 0x020fe200078e00ff */
[----:B0-----:R-:W-:Y:S01]  /*4640*/  IADD3 R11, P3, R4, R14, RZ ;  /* 0x0000000e040b7210 */ /* 0x001fe20007f7e0ff */
[----:B------:R-:W-:Y:S02]  /*4650*/  @P2 IMAD.MOV.U32 R10, RZ, RZ, R12 ;  /* 0x000000ffff0a2224 */ /* 0x000fe400078e000c */
[----:B------:R-:W-:Y:S01]  /*4660*/  FMUL R16, R16, R9 ;  /* 0x0000000910107220 */ /* 0x000fe20000400000 */
[----:B------:R-:W-:Y:S02]  /*4670*/  IADD3.X R14, R5, R93, R15, P3, !PT ;  /* 0x0000005d050e7210 */ /* 0x000fe40001ffe40f */
[----:B------:R-:W-:Y:S01]  /*4680*/  LEA R4, P4, R11, UR8, 0x1 ;  /* 0x000000080b047c11 */ /* 0x000fe2000f8808ff */
[----:B------:R-:W-:Y:S01]  /*4690*/  FFMA R16, R25, R8, R16 ;  /* 0x0000000819107223 */ /* 0x000fe20000000010 */
[----:B------:R-:W-:-:S02]  /*46a0*/  ISETP.GT.AND P3, PT, R0, RZ, P1 ;  /* 0x000000ff0000720c */ /* 0x000fc40000f64270 */
[----:B------:R-:W-:Y:S01]  /*46b0*/  LEA.HI.X R5, R11, UR9, R14, 0x1, P4 ;  /* 0x000000090b057c11 */ /* 0x000fe2000a0f0c0e */
[----:B------:R-:W-:Y:S01]  /*46c0*/  @P2 IMAD.MOV.U32 R11, RZ, RZ, R13 ;  /* 0x000000ffff0b2224 */ /* 0x000fe200078e000d */
[----:B------:R-:W-:-:S05]  /*46d0*/  F2FP.BF16.F32.PACK_AB R16, RZ, R16 ;  /* 0x00000010ff10723e */ /* 0x000fca00000010ff */
[----:B------:R0:W-:Y:S04]  /*46e0*/  @P2 STG.E.U16 desc[UR12][R10.64+0x2], R16 ;  /* 0x000002100a002986 */ /* 0x0001e8000c10150c */
[----:B------:R-:W-:Y:S05]  /*46f0*/  @!P3 BRA `(.L_x_156) ;  /* 0x000000000004b947 */ /* 0x000fea0003800000 */
[----:B------:R2:W5:Y:S02]  /*4700*/  LDG.E.LTC128B.U16 R88, desc[UR12][R4.64] ;  /* 0x0000000c04587981 */ /* 0x000564000c1e1520 */
.L_x_156:
[----:B------:R-:W-:Y:S05]  /*4710*/  BSYNC B0 ;  /* 0x0000000000007941 */ /* 0x000fea0003800000 */
.L_x_155:
[----:B0----5:R-:W-:Y:S01]  /*4720*/  IMAD.U32 R10, R88, 0x10000, RZ ;  /* 0x00010000580a7824 */ /* 0x021fe200078e00ff */
[----:B------:R-:W-:Y:S01]  /*4730*/  IADD3 R14, P4, R12, R17, RZ ;  /* 0x000000110c0e7210 */ /* 0x000fe20007f9e0ff */
[----:B------:R-:W-:Y:S01]  /*4740*/  BSSY B0, `(.L_x_157) ;  /* 0x0000009000007945 */ /* 0x000fe20003800000 */
[----:B------:R-:W-:Y:S01]  /*4750*/  ISETP.GT.AND P2, PT, R0, 0x1, P1 ;  /* 0x000000010000780c */ /* 0x000fe20000f44270 */
[----:B------:R-:W-:Y:S02]  /*4760*/  FMUL R11, R10, R9 ;  /* 0x000000090a0b7220 */ /* 0x000fe40000400000 */
[----:B------:R-:W-:Y:S02]  /*4770*/  IMAD.X R15, R13, 0x1, R21, P4 ;  /* 0x000000010d0f7824 */ /* 0x000fe400020e0615 */
[----:B------:R-:W-:-:S05]  /*4780*/  FFMA R11, R26, R8, R11 ;  /* 0x000000081a0b7223 */ /* 0x000fca000000000b */
[----:B------:R-:W-:-:S05]  /*4790*/  F2FP.BF16.F32.PACK_AB R11, RZ, R11 ;  /* 0x0000000bff0b723e */ /* 0x000fca00000010ff */
[----:B------:R0:W-:Y:S01]  /*47a0*/  @P3 STG.E.U16 desc[UR12][R14.64], R11 ;  /* 0x0000000b0e003986 */ /* 0x0001e2000c10150c */
[----:B------:R-:W-:Y:S05]  /*47b0*/  @!P2 BRA `(.L_x_158) ;  /* 0x000000000004a947 */ /* 0x000fea0003800000 */
[----:B------:R3:W5:Y:S02]  /*47c0*/  LDG.E.LTC128B.U16 R88, desc[UR12][R4.64+0x2] ;  /* 0x0000020c04587981 */ /* 0x000764000c1e1520 */
.L_x_158:
[----:B------:R-:W-:Y:S05]  /*47d0*/  BSYNC B0 ;  /* 0x0000000000007941 */ /* 0x000fea0003800000 */
.L_x_157:
[----:B-----5:R-:W-:Y:S01]  /*47e0*/  IMAD.U32 R10, R88, 0x10000, RZ ;  /* 0x00010000580a7824 */ /* 0x020fe200078e00ff */
[----:B------:R-:W-:Y:S01]  /*47f0*/  ISETP.GT.AND P3, PT, R0, 0x8, P0 ;  /* 0x000000080000780c */ /* 0x000fe20000764270 */
[----:B0-----:R-:W-:Y:S01]  /*4800*/  @P2 IMAD.MOV.U32 R11, RZ, RZ, R15 ;  /* 0x000000ffff0b2224 */ /* 0x001fe200078e000f */
[----:B------:R-:W-:Y:S01]  /*4810*/  BSSY B0, `(.L_x_159) ;  /* 0x0000009000007945 */ /* 0x000fe20003800000 */
[----:B------:R-:W-:-:S04]  /*4820*/  FMUL R10, R10, R9 ;  /* 0x000000090a0a7220 */ /* 0x000fc80000400000 */
[----:B------:R-:W-:-:S05]  /*4830*/  FFMA R10, R27, R8, R10 ;  /* 0x000000081b0a7223 */ /* 0x000fca000000000a */
[----:B------:R-:W-:-:S04]  /*4840*/  F2FP.BF16.F32.PACK_AB R10, RZ, R10 ;  /* 0x0000000aff0a723e */ /* 0x000fc800000010ff */
[----:B------:R-:W-:Y:S01]  /*4850*/  PRMT R16, R10, 0x7610, R16 ;  /* 0x000076100a107816 */ /* 0x000fe20000000010 */
[----:B------:R-:W-:-:S05]  /*4860*/  @P2 IMAD.MOV.U32 R10, RZ, RZ, R14 ;  /* 0x000000ffff0a2224 */ /* 0x000fca00078e000e */
[----:B------:R0:W-:Y:S01]  /*4870*/  @P2 STG.E.U16 desc[UR12][R10.64+0x2], R16 ;  /* 0x000002100a002986 */ /* 0x0001e2000c10150c */
[----:B------:R-:W-:Y:S05]  /*4880*/  @!P3 BRA `(.L_x_160) ;  /* 0x000000000004b947 */ /* 0x000fea0003800000 */
[----:B------:R4:W5:Y:S02]  /*4890*/  LDG.E.LTC128B.U16 R88, desc[UR12][R2.64+0x10] ;  /* 0x0000100c02587981 */ /* 0x000964000c1e1520 */
.L_x_160:
[----:B------:R-:W-:Y:S05]  /*48a0*/  BSYNC B0 ;  /* 0x0000000000007941 */ /* 0x000fea0003800000 */
.L_x_159:
[----:B0----5:R-:W-:Y:S01]  /*48b0*/  IMAD.U32 R10, R88, 0x10000, RZ ;  /* 0x00010000580a7824 */ /* 0x021fe200078e00ff */
[----:B------:R-:W-:Y:S01]  /*48c0*/  ISETP.GT.AND P2, PT, R0, 0x9, P0 ;  /* 0x000000090000780c */ /* 0x000fe20000744270 */
[----:B------:R-:W-:Y:S02]  /*48d0*/  BSSY B0, `(.L_x_161) ;  /* 0x000000a000007945 */ /* 0x000fe40003800000 */
[----:B------:R-:W-:Y:S01]  /*48e0*/  FMUL R11, R10, R9 ;  /* 0x000000090a0b7220 */ /* 0x000fe20000400000 */
[----:B------:R-:W-:-:S03]  /*48f0*/  IMAD.MOV.U32 R10, RZ, RZ, R12 ;  /* 0x000000ffff0a7224 */ /* 0x000fc600078e000c */
[----:B------:R-:W-:-:S05]  /*4900*/  FFMA R11, R28, R8, R11 ;  /* 0x000000081c0b7223 */ /* 0x000fca000000000b */
[----:B------:R-:W-:-:S04]  /*4910*/  F2FP.BF16.F32.PACK_AB R11, RZ, R11 ;  /* 0x0000000bff0b723e */ /* 0x000fc800000010ff */
[----:B------:R-:W-:Y:S01]  /*4920*/  PRMT R16, R11, 0x7610, R16 ;  /* 0x000076100b107816 */ /* 0x000fe20000000010 */
[----:B------:R-:W-:-:S05]  /*4930*/  IMAD.MOV.U32 R11, RZ, RZ, R13 ;  /* 0x000000ffff0b7224 */ /* 0x000fca00078e000d */
[----:B------:R0:W-:Y:S01]  /*4940*/  @P3 STG.E.U16 desc[UR12][R10.64+0x10], R16 ;  /* 0x000010100a003986 */ /* 0x0001e2000c10150c */
[----:B------:R-:W-:Y:S05]  /*4950*/  @!P2 BRA `(.L_x_162) ;  /* 0x000000000004a947 */ /* 0x000fea0003800000 */
[----:B------:R0:W5:Y:S02]  /*4960*/  LDG.E.LTC128B.U16 R88, desc[UR12][R2.64+0x12] ;  /* 0x0000120c02587981 */ /* 0x000164000c1e1520 */
.L_x_162:
[----:B------:R-:W-:Y:S05]  /*4970*/  BSYNC B0 ;  /* 0x0000000000007941 */ /* 0x000fea0003800000 */
.L_x_161:
        /* <DEDUP_REMOVED lines=9> */
.L_x_164:
[----:B------:R-:W-:Y:S05]  /*4a10*/  BSYNC B0 ;  /* 0x0000000000007941 */ /* 0x000fea0003800000 */
.L_x_163:
        /* <DEDUP_REMOVED lines=9> */
.L_x_166:
[----:B------:R-:W-:Y:S05]  /*4ab0*/  BSYNC B0 ;  /* 0x0000000000007941 */ /* 0x000fea0003800000 */
.L_x_165:
[----:B-----5:R-:W-:Y:S01]  /*4ac0*/  IMAD.U32 R12, R88, 0x10000, RZ ;  /* 0x00010000580c7824 */ /* 0x020fe200078e00ff */
[----:B------:R-:W-:Y:S01]  /*4ad0*/  IADD3 R6, P4, P5, R17, R6, R19 ;  /* 0x0000000611067210 */ /* 0x000fe20007d9e013 */
[----:B------:R-:W-:Y:S01]  /*4ae0*/  BSSY B0, `(.L_x_167) ;  /* 0x0000009000007945 */ /* 0x000fe20003800000 */
[----:B------:R-:W-:Y:S01]  /*4af0*/  ISETP.GT.AND P3, PT, R0, 0x10, P0 ;  /* 0x000000100000780c */ /* 0x000fe20000764270 */
[----:B------:R-:W-:Y:S01]  /*4b00*/  FMUL R12, R12, R9 ;  /* 0x000000090c0c7220 */ /* 0x000fe20000400000 */
[----:B------:R-:W-:-:S03]  /*4b10*/  IADD3.X R7, R21, R7, R89, P4, P5 ;  /* 0x0000000715077210 */ /* 0x000fc600027ea459 */
[----:B------:R-:W-:-:S05]  /*4b20*/  FFMA R12, R31, R8, R12 ;  /* 0x000000081f0c7223 */ /* 0x000fca000000000c */
[----:B------:R-:W-:-:S05]  /*4b30*/  F2FP.BF16.F32.PACK_AB R12, RZ, R12 ;  /* 0x0000000cff0c723e */ /* 0x000fca00000010ff */
[----:B------:R0:W-:Y:S01]  /*4b40*/  @P2 STG.E.U16 desc[UR12][R6.64+0x12], R12 ;  /* 0x0000120c06002986 */ /* 0x0001e2000c10150c */
[----:B------:R-:W-:Y:S05]  /*4b50*/  @!P3 BRA `(.L_x_168) ;  /* 0x000000000004b947 */ /* 0x000fea0003800000 */
[----:B------:R0:W5:Y:S02]  /*4b60*/  LDG.E.LTC128B.U16 R88, desc[UR12][R2.64+0x20] ;  /* 0x0000200c02587981 */ /* 0x000164000c1e1520 */
.L_x_168:
[----:B------:R-:W-:Y:S05]  /*4b70*/  BSYNC B0 ;  /* 0x0000000000007941 */ /* 0x000fea0003800000 */
.L_x_167:
        /* <DEDUP_REMOVED lines=9> */
.L_x_170:
[----:B------:R-:W-:Y:S05]  /*4c10*/  BSYNC B0 ;  /* 0x0000000000007941 */ /* 0x000fea0003800000 */
.L_x_169:
        /* <DEDUP_REMOVED lines=9> */
.L_x_172:
[----:B------:R-:W-:Y:S05]  /*4cb0*/  BSYNC B0 ;  /* 0x0000000000007941 */ /* 0x000fea0003800000 */
.L_x_171:
        /* <DEDUP_REMOVED lines=9> */
.L_x_174:
[----:B------:R-:W-:Y:S05]  /*4d50*/  BSYNC B0 ;  /* 0x0000000000007941 */ /* 0x000fea0003800000 */
.L_x_173:
        /* <DEDUP_REMOVED lines=9> */
.L_x_176:
[----:B------:R-:W-:Y:S05]  /*4df0*/  BSYNC B0 ;  /* 0x0000000000007941 */ /* 0x000fea0003800000 */
.L_x_175:
        /* <DEDUP_REMOVED lines=9> */
.L_x_178:
[----:B------:R-:W-:Y:S05]  /*4e90*/  BSYNC B0 ;  /* 0x0000000000007941 */ /* 0x000fea0003800000 */
.L_x_177:
        /* <DEDUP_REMOVED lines=9> */
.L_x_180:
[----:B------:R-:W-:Y:S05]  /*4f30*/  BSYNC B0 ;  /* 0x0000000000007941 */ /* 0x000fea0003800000 */
.L_x_179:
        /* <DEDUP_REMOVED lines=9> */
.L_x_182:
[----:B------:R-:W-:Y:S05]  /*4fd0*/  BSYNC B0 ;  /* 0x0000000000007941 */ /* 0x000fea0003800000 */
.L_x_181:
        /* <DEDUP_REMOVED lines=9> */
.L_x_184:
[----:B------:R-:W-:Y:S05]  /*5070*/  BSYNC B0 ;  /* 0x0000000000007941 */ /* 0x000fea0003800000 */
.L_x_183:
        /* <DEDUP_REMOVED lines=9> */
.L_x_186:
[----:B------:R-:W-:Y:S05]  /*5110*/  BSYNC B0 ;  /* 0x0000000000007941 */ /* 0x000fea0003800000 */
.L_x_185:
        /* <DEDUP_REMOVED lines=9> */
.L_x_188:
[----:B------:R-:W-:Y:S05]  /*51b0*/  BSYNC B0 ;  /* 0x0000000000007941 */ /* 0x000fea0003800000 */
.L_x_187:
        /* <DEDUP_REMOVED lines=9> */
.L_x_190:
[----:B------:R-:W-:Y:S05]  /*5250*/  BSYNC B0 ;  /* 0x0000000000007941 */ /* 0x000fea0003800000 */
.L_x_189:
        /* <DEDUP_REMOVED lines=9> */
.L_x_192:
[----:B------:R-:W-:Y:S05]  /*52f0*/  BSYNC B0 ;  /* 0x0000000000007941 */ /* 0x000fea0003800000 */
.L_x_191:
        /* <DEDUP_REMOVED lines=9> */
.L_x_194:
[----:B------:R-:W-:Y:S05]  /*5390*/  BSYNC B0 ;  /* 0x0000000000007941 */ /* 0x000fea0003800000 */
.L_x_193:
        /* <DEDUP_REMOVED lines=9> */
.L_x_196:
[----:B------:R-:W-:Y:S05]  /*5430*/  BSYNC B0 ;  /* 0x0000000000007941 */ /* 0x000fea0003800000 */
.L_x_195:
        /* <DEDUP_REMOVED lines=9> */
.L_x_198:
[----:B------:R-:W-:Y:S05]  /*54d0*/  BSYNC B0 ;  /* 0x0000000000007941 */ /* 0x000fea0003800000 */
.L_x_197:
        /* <DEDUP_REMOVED lines=9> */
.L_x_200:
[----:B------:R-:W-:Y:S05]  /*5570*/  BSYNC B0 ;  /* 0x0000000000007941 */ /* 0x000fea0003800000 */
.L_x_199:
        /* <DEDUP_REMOVED lines=9> */
.L_x_202:
[----:B------:R-:W-:Y:S05]  /*5610*/  BSYNC B0 ;  /* 0x0000000000007941 */ /* 0x000fea0003800000 */
.L_x_201:
        /* <DEDUP_REMOVED lines=9> */
.L_x_204:
[----:B------:R-:W-:Y:S05]  /*56b0*/  BSYNC B0 ;  /* 0x0000000000007941 */ /* 0x000fea0003800000 */
.L_x_203:
        /* <DEDUP_REMOVED lines=9> */
.L_x_206:
[----:B------:R-:W-:Y:S05]  /*5750*/  BSYNC B0 ;  /* 0x0000000000007941 */ /* 0x000fea0003800000 */
.L_x_205:
        /* <DEDUP_REMOVED lines=9> */
.L_x_208:
[----:B------:R-:W-:Y:S05]  /*57f0*/  BSYNC B0 ;  /* 0x0000000000007941 */ /* 0x000fea0003800000 */
.L_x_207:
        /* <DEDUP_REMOVED lines=9> */
.L_x_210:
[----:B------:R-:W-:Y:S05]  /*5890*/  BSYNC B0 ;  /* 0x0000000000007941 */ /* 0x000fea0003800000 */
.L_x_209:
        /* <DEDUP_REMOVED lines=9> */
.L_x_212:
[----:B------:R-:W-:Y:S05]  /*5930*/  BSYNC B0 ;  /* 0x0000000000007941 */ /* 0x000fea0003800000 */
.L_x_211:
        /* <DEDUP_REMOVED lines=9> */
.L_x_214:
[----:B------:R-:W-:Y:S05]  /*59d0*/  BSYNC B0 ;  /* 0x0000000000007941 */ /* 0x000fea0003800000 */
.L_x_213:
        /* <DEDUP_REMOVED lines=9> */
.L_x_216:
[----:B------:R-:W-:Y:S05]  /*5a70*/  BSYNC B0 ;  /* 0x0000000000007941 */ /* 0x000fea0003800000 */
.L_x_215:
        /* <DEDUP_REMOVED lines=9> */
.L_x_218:
[----:B------:R-:W-:Y:S05]  /*5b10*/  BSYNC B0 ;  /* 0x0000000000007941 */ /* 0x000fea0003800000 */
.L_x_217:
        /* <DEDUP_REMOVED lines=9> */
.L_x_220:
[----:B------:R-:W-:Y:S05]  /*5bb0*/  BSYNC B0 ;  /* 0x0000000000007941 */ /* 0x000fea0003800000 */
.L_x_219:
        /* <DEDUP_REMOVED lines=9> */
.L_x_222:
[----:B------:R-:W-:Y:S05]  /*5c50*/  BSYNC B0 ;  /* 0x0000000000007941 */ /* 0x000fea0003800000 */
.L_x_221:
        /* <DEDUP_REMOVED lines=9> */
.L_x_224:
[----:B------:R-:W-:Y:S05]  /*5cf0*/  BSYNC B0 ;  /* 0x0000000000007941 */ /* 0x000fea0003800000 */
.L_x_223:
        /* <DEDUP_REMOVED lines=9> */
.L_x_226:
[----:B------:R-:W-:Y:S05]  /*5d90*/  BSYNC B0 ;  /* 0x0000000000007941 */ /* 0x000fea0003800000 */
.L_x_225:
        /* <DEDUP_REMOVED lines=9> */
.L_x_228:
[----:B------:R-:W-:Y:S05]  /*5e30*/  BSYNC B0 ;  /* 0x0000000000007941 */ /* 0x000fea0003800000 */
.L_x_227:
        /* <DEDUP_REMOVED lines=9> */
.L_x_230:
[----:B------:R-:W-:Y:S05]  /*5ed0*/  BSYNC B0 ;  /* 0x0000000000007941 */ /* 0x000fea0003800000 */
.L_x_229:
        /* <DEDUP_REMOVED lines=9> */
.L_x_232:
[----:B------:R-:W-:Y:S05]  /*5f70*/  BSYNC B0 ;  /* 0x0000000000007941 */ /* 0x000fea0003800000 */
.L_x_231:
        /* <DEDUP_REMOVED lines=9> */
.L_x_234:
[----:B------:R-:W-:Y:S05]  /*6010*/  BSYNC B0 ;  /* 0x0000000000007941 */ /* 0x000fea0003800000 */
.L_x_233:
        /* <DEDUP_REMOVED lines=9> */
.L_x_236:
[----:B------:R-:W-:Y:S05]  /*60b0*/  BSYNC B0 ;  /* 0x0000000000007941 */ /* 0x000fea0003800000 */
.L_x_235:
        /* <DEDUP_REMOVED lines=9> */
.L_x_238:
[----:B------:R-:W-:Y:S05]  /*6150*/  BSYNC B0 ;  /* 0x0000000000007941 */ /* 0x000fea0003800000 */
.L_x_237:
        /* <DEDUP_REMOVED lines=9> */
.L_x_240:
[----:B------:R-:W-:Y:S05]  /*61f0*/  BSYNC B0 ;  /* 0x0000000000007941 */ /* 0x000fea0003800000 */
.L_x_239:
        /* <DEDUP_REMOVED lines=9> */
.L_x_242:
[----:B------:R-:W-:Y:S05]  /*6290*/  BSYNC B0 ;  /* 0x0000000000007941 */ /* 0x000fea0003800000 */
.L_x_241:
        /* <DEDUP_REMOVED lines=9> */
.L_x_244:
[----:B------:R-:W-:Y:S05]  /*6330*/  BSYNC B0 ;  /* 0x0000000000007941 */ /* 0x000fea0003800000 */
.L_x_243:
        /* <DEDUP_REMOVED lines=9> */
.L_x_246:
[----:B------:R-:W-:Y:S05]  /*63d0*/  BSYNC B0 ;  /* 0x0000000000007941 */ /* 0x000fea0003800000 */
.L_x_245:
        /* <DEDUP_REMOVED lines=9> */
.L_x_248:
[----:B------:R-:W-:Y:S05]  /*6470*/  BSYNC B0 ;  /* 0x0000000000007941 */ /* 0x000fea0003800000 */
.L_x_247:
        /* <DEDUP_REMOVED lines=9> */
.L_x_250:
[----:B------:R-:W-:Y:S05]  /*6510*/  BSYNC B0 ;  /* 0x0000000000007941 */ /* 0x000fea0003800000 */
.L_x_249:
        /* <DEDUP_REMOVED lines=9> */
.L_x_252:
[----:B------:R-:W-:Y:S05]  /*65b0*/  BSYNC B0 ;  /* 0x0000000000007941 */ /* 0x000fea0003800000 */
.L_x_251:
        /* <DEDUP_REMOVED lines=9> */
.L_x_254:
[----:B------:R-:W-:Y:S05]  /*6650*/  BSYNC B0 ;  /* 0x0000000000007941 */ /* 0x000fea0003800000 */
.L_x_253:
        /* <DEDUP_REMOVED lines=9> */
.L_x_256:
[----:B------:R-:W-:Y:S05]  /*66f0*/  BSYNC B0 ;  /* 0x0000000000007941 */ /* 0x000fea0003800000 */
.L_x_255:
        /* <DEDUP_REMOVED lines=9> */
.L_x_258:
[----:B------:R-:W-:Y:S05]  /*6790*/  BSYNC B0 ;  /* 0x0000000000007941 */ /* 0x000fea0003800000 */
.L_x_257:
        /* <DEDUP_REMOVED lines=9> */
.L_x_260:
[----:B------:R-:W-:Y:S05]  /*6830*/  BSYNC B0 ;  /* 0x0000000000007941 */ /* 0x000fea0003800000 */
.L_x_259:
        /* <DEDUP_REMOVED lines=9> */
.L_x_262:
[----:B------:R-:W-:Y:S05]  /*68d0*/  BSYNC B0 ;  /* 0x0000000000007941 */ /* 0x000fea0003800000 */
.L_x_261:
        /* <DEDUP_REMOVED lines=9> */
.L_x_264:
[----:B------:R-:W-:Y:S05]  /*6970*/  BSYNC B0 ;  /* 0x0000000000007941 */ /* 0x000fea0003800000 */
.L_x_263:
        /* <DEDUP_REMOVED lines=9> */
.L_x_266:
[----:B------:R-:W-:Y:S05]  /*6a10*/  BSYNC B0 ;  /* 0x0000000000007941 */ /* 0x000fea0003800000 */
.L_x_265:
        /* <DEDUP_REMOVED lines=9> */
.L_x_268:
[----:B------:R-:W-:Y:S05]  /*6ab0*/  BSYNC B0 ;  /* 0x0000000000007941 */ /* 0x000fea0003800000 */
.L_x_267:
        /* <DEDUP_REMOVED lines=9> */
.L_x_270:
[----:B------:R-:W-:Y:S05]  /*6b50*/  BSYNC B0 ;  /* 0x0000000000007941 */ /* 0x000fea0003800000 */
.L_x_269:
        /* <DEDUP_REMOVED lines=9> */
.L_x_272:
[----:B------:R-:W-:Y:S05]  /*6bf0*/  BSYNC B0 ;  /* 0x0000000000007941 */ /* 0x000fea0003800000 */
.L_x_271:
        /* <DEDUP_REMOVED lines=9> */
.L_x_274:
[----:B------:R-:W-:Y:S05]  /*6c90*/  BSYNC B0 ;  /* 0x0000000000007941 */ /* 0x000fea0003800000 */
.L_x_273:
[----:B01--45:R-:W-:Y:S01]  /*6ca0*/  IMAD.U32 R2, R88, 0x10000, RZ ;  /* 0x0001000058027824 */ /* 0x033fe200078e00ff */
        /* <DEDUP_REMOVED lines=8> */
.L_x_276:
[----:B------:R-:W-:Y:S05]  /*6d30*/  BSYNC B0 ;  /* 0x0000000000007941 */ /* 0x000fea0003800000 */
.L_x_275:
[----:B0----5:R-:W-:Y:S01]  /*6d40*/  IMAD.U32 R2, R88, 0x10000, RZ ;  /* 0x0001000058027824 */ /* 0x021fe200078e00ff */
[----:B------:R-:W-:Y:S01]  /*6d50*/  ISETP.GT.AND P1, PT, R0, 0x79, P1 ;  /* 0x000000790000780c */ /* 0x000fe20000f24270 */
[----:B------:R-:W-:Y:S02]  /*6d60*/  BSSY B0, `(.L_x_277) ;  /* 0x000000a000007945 */ /* 0x000fe40003800000 */
        /* <DEDUP_REMOVED lines=9> */
.L_x_278:
[----:B------:R-:W-:Y:S05]  /*6e00*/  BSYNC B0 ;  /* 0x0000000000007941 */ /* 0x000fea0003800000 */
.L_x_277:
[----:B-----5:R-:W-:-:S04]  /*6e10*/  IMAD.U32 R88, R88, 0x10000, RZ ;  /* 0x0001000058587824 */ /* 0x020fc800078e00ff */
[----:B------:R-:W-:-:S04]  /*6e20*/  FMUL R88, R88, R9 ;  /* 0x0000000958587220 */ /* 0x000fc80000400000 */
[----:B------:R-:W-:Y:S01]  /*6e30*/  FFMA R88, R87, R8, R88 ;  /* 0x0000000857587223 */ /* 0x000fe20000000058 */
[----:B------:R-:W-:Y:S06]  /*6e40*/  @!P1 EXIT ;  /* 0x000000000000994d */ /* 0x000fec0003800000 */
[----:B------:R-:W-:-:S05]  /*6e50*/  F2FP.BF16.F32.PACK_AB R88, RZ, R88 ;  /* 0x00000058ff58723e */ /* 0x000fca00000010ff */
[----:B------:R-:W-:Y:S01]  /*6e60*/  STG.E.U16 desc[UR12][R6.64+0xf2], R88 ;  /* 0x0000f25806007986 */ /* 0x000fe2000c10150c */
[----:B------:R-:W-:Y:S05]  /*6e70*/  EXIT ;  /* 0x000000000000794d */ /* 0x000fea0003800000 */
.L_x_28:
[----:B------:R-:W-:Y:S01]  /*6e80*/  ULDC.64 UR4, c[0x0][0x5c8] ;  /* 0x0001720000047ab9 */ /* 0x000fe20000000a00 */
[-C--:B------:R-:W-:Y:S01]  /*6e90*/  FMUL R88, R88, R8.reuse ;  /* 0x0000000858587220 */ /* 0x080fe20000400000 */
[----:B------:R-:W-:Y:S01]  /*6ea0*/  LEA R2, P1, R14, UR4, 0x1 ;  /* 0x000000040e027c11 */ /* 0x000fe2000f8208ff */
[----:B------:R-:W-:Y:S01]  /*6eb0*/  IMAD.SHL.U32 R9, R21, 0x2, RZ ;  /* 0x0000000215097824 */ /* 0x000fe200078e00ff */
[----:B------:R-:W-:Y:S01]  /*6ec0*/  ISETP.GT.AND P3, PT, R10, 0x8, PT ;  /* 0x000000080a00780c */ /* 0x000fe20003f64270 */
[-C--:B------:R-:W-:Y:S01]  /*6ed0*/  FMUL R89, R89, R8.reuse ;  /* 0x0000000859597220 */ /* 0x080fe20000400000 */
[----:B------:R-:W-:Y:S01]  /*6ee0*/  LEA.HI.X R3, R14, UR5, R19, 0x1, P1 ;  /* 0x000000050e037c11 */ /* 0x000fe200088f0c13 */
[----:B------:R-:W-:Y:S01]  /*6ef0*/  FMUL R90, R90, R8 ;  /* 0x000000085a5a7220 */ /* 0x000fe20000400000 */
[----:B------:R-:W-:Y:S01]  /*6f00*/  F2FP.BF16.F32.PACK_AB R88, RZ, R88 ;  /* 0x00000058ff58723e */ /* 0x000fe200000010ff */
[-C--:B------:R-:W-:Y:S01]  /*6f10*/  FMUL R91, R91, R8.reuse ;  /* 0x000000085b5b7220 */ /* 0x080fe20000400000 */
[----:B------:R-:W-:Y:S01]  /*6f20*/  ISETP.GT.AND P4, PT, R0, 0x1, P2 ;  /* 0x000000010000780c */ /* 0x000fe20001784270 */
[-C--:B------:R-:W-:Y:S01]  /*6f30*/  FMUL R92, R92, R8.reuse ;  /* 0x000000085c5c7220 */ /* 0x080fe20000400000 */
[----:B------:R-:W-:Y:S01]  /*6f40*/  ISETP.GT.AND P1, PT, R0, RZ, P3 ;  /* 0x000000ff0000720c */ /* 0x000fe20001f24270 */
[----:B------:R-:W-:Y:S01]  /*6f50*/  @P0 STG.E.U16 desc[UR12][R2.64], R88 ;  /* 0x0000005802000986 */ /* 0x000fe2000c10150c */
[----:B------:R-:W-:Y:S01]  /*6f60*/  SHF.L.U64.HI R7, R21, 0x1, R20 ;  /* 0x0000000115077819 */ /* 0x000fe20000010214 */
[----:B------:R-:W-:Y:S01]  /*6f70*/  FMUL R93, R93, R8 ;  /* 0x000000085d5d7220 */ /* 0x000fe20000400000 */
[----:B------:R-:W-:Y:S01]  /*6f80*/  IADD3 R4, P0, R9, R2, RZ ;  /* 0x0000000209047210 */ /* 0x000fe20007f1e0ff */
[-C--:B------:R-:W-:Y:S01]  /*6f90*/  FMUL R94, R94, R8.reuse ;  /* 0x000000085e5e7220 */ /* 0x080fe20000400000 */
[----:B------:R-:W-:Y:S01]  /*6fa0*/  F2FP.BF16.F32.PACK_AB R89, RZ, R89 ;  /* 0x00000059ff59723e */ /* 0x000fe200000010ff */
[----:B------:R-:W-:Y:S01]  /*6fb0*/  FMUL R95, R95, R8 ;  /* 0x000000085f5f7220 */ /* 0x000fe20000400000 */
[----:B------:R-:W-:Y:S01]  /*6fc0*/  F2FP.BF16.F32.PACK_AB R90, RZ, R90 ;  /* 0x0000005aff5a723e */ /* 0x000fe200000010ff */
[----:B------:R-:W-:Y:S01]  /*6fd0*/  IMAD.X R5, R7, 0x1, R3, P0 ;  /* 0x0000000107057824 */ /* 0x000fe200000e0603 */
[C---:B------:R-:W-:Y:S01]  /*6fe0*/  ISETP.GT.AND P5, PT, R0.reuse, 0x8, P2 ;  /* 0x000000080000780c */ /* 0x040fe200017a4270 */
[----:B------:R-:W-:Y:S01]  /*6ff0*/  @P4 STG.E.U16 desc[UR12][R2.64+0x2], R89 ;  /* 0x0000025902004986 */ /* 0x000fe2000c10150c */
[----:B------:R-:W-:Y:S01]  /*7000*/  ISETP.GT.AND P4, PT, R0, 0x1, P3 ;  /* 0x000000010000780c */ /* 0x000fe20001f84270 */
[-C--:B------:R-:W-:Y:S01]  /*7010*/  FMUL R96, R96, R8.reuse ;  /* 0x0000000860607220 */ /* 0x080fe20000400000 */
[----:B------:R-:W-:Y:S01]  /*7020*/  F2FP.BF16.F32.PACK_AB R91, RZ, R91 ;  /* 0x0000005bff5b723e */ /* 0x000fe200000010ff */
[----:B------:R-:W-:Y:S01]  /*7030*/  @P1 STG.E.U16 desc[UR12][R4.64], R90 ;  /* 0x0000005a04001986 */ /* 0x000fe2000c10150c */
[----:B------:R-:W-:Y:S01]  /*7040*/  ISETP.GT.AND P1, PT, R0, 0x9, P2 ;  /* 0x000000090000780c */ /* 0x000fe20001724270 */
[----:B------:R-:W-:Y:S01]  /*7050*/  FMUL R97, R97, R8 ;  /* 0x0000000861617220 */ /* 0x000fe20000400000 */
[----:B------:R-:W-:Y:S01]  /*7060*/  F2FP.BF16.F32.PACK_AB R92, RZ, R92 ;  /* 0x0000005cff5c723e */ /* 0x000fe200000010ff */
[-C--:B------:R-:W-:Y:S01]  /*7070*/  FMUL R98, R98, R8.reuse ;  /* 0x0000000862627220 */ /* 0x080fe20000400000 */
[----:B------:R-:W-:Y:S01]  /*7080*/  F2FP.BF16.F32.PACK_AB R93, RZ, R93 ;  /* 0x0000005dff5d723e */ /* 0x000fe200000010ff */
[-C--:B------:R-:W-:Y:S01]  /*7090*/  FMUL R99, R99, R8.reuse ;  /* 0x0000000863637220 */ /* 0x080fe20000400000 */
[----:B------:R-:W-:Y:S01]  /*70a0*/  ISETP.GT.AND P0, PT, R0, 0x8, P3 ;  /* 0x000000080000780c */ /* 0x000fe20001f04270 */
[----:B------:R-:W-:Y:S01]  /*70b0*/  FMUL R100, R100, R8 ;  /* 0x0000000864647220 */ /* 0x000fe20000400000 */
[----:B------:R-:W-:Y:S01]  /*70c0*/  F2FP.BF16.F32.PACK_AB R94, RZ, R94 ;  /* 0x0000005eff5e723e */ /* 0x000fe200000010ff */
[----:B------:R-:W-:Y:S01]  /*70d0*/  @P4 STG.E.U16 desc[UR12][R4.64+0x2], R91 ;  /* 0x0000025b04004986 */ /* 0x000fe2000c10150c */
[----:B------:R-:W-:Y:S01]  /*70e0*/  F2FP.BF16.F32.PACK_AB R95, RZ, R95 ;  /* 0x0000005fff5f723e */ /* 0x000fe200000010ff */
[-C--:B------:R-:W-:Y:S01]  /*70f0*/  FMUL R101, R101, R8.reuse ;  /* 0x0000000865657220 */ /* 0x080fe20000400000 */
[C---:B------:R-:W-:Y:S01]  /*7100*/  ISETP.GT.AND P4, PT, R0.reuse, 0x10, P2 ;  /* 0x000000100000780c */ /* 0x040fe20001784270 */
[----:B------:R-:W-:Y:S01]  /*7110*/  @P5 STG.E.U16 desc[UR12][R2.64+0x10], R92 ;  /* 0x0000105c02005986 */ /* 0x000fe2000c10150c */
[----:B------:R-:W-:Y:S01]  /*7120*/  ISETP.GT.AND P5, PT, R0, 0x10, P3 ;  /* 0x000000100000780c */ /* 0x000fe20001fa4270 */
[----:B------:R-:W-:Y:S01]  /*7130*/  FMUL R102, R102, R8 ;  /* 0x0000000866667220 */ /* 0x000fe20000400000 */
[----:B------:R-:W-:Y:S01]  /*7140*/  F2FP.BF16.F32.PACK_AB R96, RZ, R96 ;  /* 0x00000060ff60723e */ /* 0x000fe200000010ff */
[----:B------:R-:W-:Y:S01]  /*7150*/  @P1 STG.E.U16 desc[UR12][R2.64+0x12], R93 ;  /* 0x0000125d02001986 */ /* 0x000fe2000c10150c */
[C---:B------:R-:W-:Y:S01]  /*7160*/  ISETP.GT.AND P1, PT, R0.reuse, 0x9, P3 ;  /* 0x000000090000780c */ /* 0x040fe20001f24270 */
        /* <DEDUP_REMOVED lines=8> */
[----:B------:R-:W-:Y:S01]  /*71f0*/  FMUL R106, R106, R8 ;  /* 0x000000086a6a7220 */ /* 0x000fe20000400000 */
[----:B------:R-:W-:Y:S01]  /*7200*/  F2FP.BF16.F32.PACK_AB R100, RZ, R100 ;  /* 0x00000064ff64723e */ /* 0x000fe200000010ff */
[-C--:B------:R-:W-:Y:S01]  /*7210*/  FMUL R107, R107, R8.reuse ;  /* 0x000000086b6b7220 */ /* 0x080fe20000400000 */
[----:B------:R-:W-:Y:S01]  /*7220*/  F2FP.BF16.F32.PACK_AB R101, RZ, R101 ;  /* 0x00000065ff65723e */ /* 0x000fe200000010ff */
        /* <DEDUP_REMOVED lines=21> */
[----:B------:R-:W-:Y:S01]  /*7380*/  ISETP.GT.AND P4, PT, R0, 0x21, P2 ;  /* 0x000000210000780c */ /* 0x000fe20001784270 */
[-C--:B------:R-:W-:Y:S01]  /*7390*/  FMUL R113, R113, R8.reuse ;  /* 0x0000000871717220 */ /* 0x080fe20000400000 */
[----:B------:R-:W-:Y:S01]  /*73a0*/  F2FP.BF16.F32.PACK_AB R107, RZ, R107 ;  /* 0x0000006bff6b723e */ /* 0x000fe200000010ff */
        /* <DEDUP_REMOVED lines=102> */
[-C--:B------:R-:W-:Y:S01]  /*7a10*/  FMUL R144, R144, R8.reuse ;  /* 0x0000000890907220 */ /* 0x080fe20000400000 */
[----:B------:R-:W-:Y:S01]  /*7a20*/  ISETP.GT.AND P6, PT, R0, 0x68, P3 ;  /* 0x000000680000780c */ /* 0x000fe20001fc4270 */
[----:B------:R-:W-:Y:S01]  /*7a30*/  FMUL R145, R145, R8 ;  /* 0x0000000891917220 */ /* 0x000fe20000400000 */
[----:B------:R-:W-:Y:S01]  /*7a40*/  F2FP.BF16.F32.PACK_AB R138, RZ, R138 ;  /* 0x0000008aff8a723e */ /* 0x000fe200000010ff */
[-C--:B------:R-:W-:Y:S01]  /*7a50*/  FMUL R146, R146, R8.reuse ;  /* 0x0000000892927220 */ /* 0x080fe20000400000 */
[----:B------:R-:W-:Y:S01]  /*7a60*/  F2FP.BF16.F32.PACK_AB R139, RZ, R139 ;  /* 0x0000008bff8b723e */ /* 0x000fe200000010ff */
[----:B------:R-:W-:Y:S01]  /*7a70*/  @P1 STG.E.U16 desc[UR12][R4.64+0x80], R122 ;  /* 0x0000807a04001986 */ /* 0x000fe2000c10150c */
[C---:B------:R-:W-:Y:S01]  /*7a80*/  ISETP.GT.AND P1, PT, R0.reuse, 0x48, P3 ;  /* 0x000000480000780c */ /* 0x040fe20001f24270 */
[----:B------:R-:W-:Y:S01]  /*7a90*/  FMUL R147, R147, R8 ;  /* 0x0000000893937220 */ /* 0x000fe20000400000 */
[----:B------:R-:W-:Y:S01]  /*7aa0*/  F2FP.BF16.F32.PACK_AB R140, RZ, R140 ;  /* 0x0000008cff8c723e */ /* 0x000fe200000010ff */
[----:B------:R-:W-:Y:S01]  /*7ab0*/  @P4 STG.E.U16 desc[UR12][R4.64+0x82], R123 ;  /* 0x0000827b04004986 */ /* 0x000fe2000c10150c */
[----:B------:R-:W-:Y:S01]  /*7ac0*/  ISETP.GT.AND P4, PT, R0, 0x49, P3 ;  /* 0x000000490000780c */ /* 0x000fe20001f84270 */
[----:B------:R-:W-:Y:S01]  /*7ad0*/  FMUL R148, R148, R8 ;  /* 0x0000000894947220 */ /* 0x000fe20000400000 */
[----:B------:R-:W-:Y:S01]  /*7ae0*/  F2FP.BF16.F32.PACK_AB R141, RZ, R141 ;  /* 0x0000008dff8d723e */ /* 0x000fe200000010ff */
[----:B------:R-:W-:Y:S01]  /*7af0*/  @P0 STG.E.U16 desc[UR12][R2.64+0x90], R124 ;  /* 0x0000907c02000986 */ /* 0x000fe2000c10150c */
[----:B------:R-:W-:Y:S01]  /*7b00*/  ISETP.GT.AND P0, PT, R0, 0x50, P3 ;  /* 0x000000500000780c */ /* 0x000fe20001f04270 */
[----:B------:R-:W-:Y:S01]  /*7b10*/  IMAD.SHL.U32 R15, R16, 0x2, RZ ;  /* 0x00000002100f7824 */ /* 0x000fe200078e00ff */
        /* <DEDUP_REMOVED lines=26> */
[----:B------:R-:W-:Y:S01]  /*7cc0*/  SHF.L.U64.HI R13, R16, 0x1, R11 ;  /* 0x00000001100d7819 */ /* 0x000fe2000001020b */
[-C--:B------:R-:W-:Y:S01]  /*7cd0*/  FMUL R28, R28, R8.reuse ;  /* 0x000000081c1c7220 */ /* 0x080fe20000400000 */
[----:B------:R-:W-:Y:S01]  /*7ce0*/  F2FP.BF16.F32.PACK_AB R149, RZ, R149 ;  /* 0x00000095ff95723e */ /* 0x000fe200000010ff */
        /* <DEDUP_REMOVED lines=31> */
[----:B------:R-:W-:Y:S01]  /*7ee0*/  ISETP.GT.AND P5, PT, R0, 0x69, P2 ;  /* 0x000000690000780c */ /* 0x000fe200017a4270 */
[-C--:B------:R-:W-:Y:S01]  /*7ef0*/  FMUL R38, R38, R8.reuse ;  /* 0x0000000826267220 */ /* 0x080fe20000400000 */
[----:B------:R-:W-:Y:S01]  /*7f00*/  F2FP.BF16.F32.PACK_AB R31, RZ, R31 ;  /* 0x0000001fff1f723e */ /* 0x000fe200000010ff */
[----:B------:R-:W-:Y:S01]  /*7f10*/  @P1 STG.E.U16 desc[UR12][R4.64+0xc0], R138 ;  /* 0x0000c08a04001986 */ /* 0x000fe2000c10150c */
[C---:B------:R-:W-:Y:S01]  /*7f20*/  ISETP.GT.AND P1, PT, R10.reuse, 0x40, PT ;  /* 0x000000400a00780c */ /* 0x040fe20003f24270 */
[----:B------:R-:W-:Y:S01]  /*7f30*/  FMUL R39, R39, R8 ;  /* 0x0000000827277220 */ /* 0x000fe20000400000 */
[----:B------:R-:W-:Y:S01]  /*7f40*/  F2FP.BF16.F32.PACK_AB R32, RZ, R32 ;  /* 0x00000020ff20723e */ /* 0x000fe200000010ff */
[----:B------:R-:W-:Y:S01]  /*7f50*/  @P0 STG.E.U16 desc[UR12][R4.64+0xc2], R139 ;  /* 0x0000c28b04000986 */ /* 0x000fe2000c10150c */
[----:B------:R-:W-:Y:S01]  /*7f60*/  ISETP.GT.AND P0, PT, R10, 0x48, PT ;  /* 0x000000480a00780c */ /* 0x000fe20003f04270 */
        /* <DEDUP_REMOVED lines=17> */
[C---:B------:R-:W-:Y:S01]  /*8080*/  ISETP.GT.AND P4, PT, R0.reuse, 0x78, P2 ;  /* 0x000000780000780c */ /* 0x040fe20001784270 */
[-C--:B------:R-:W-:Y:S01]  /*8090*/  FMUL R45, R45, R8.reuse ;  /* 0x000000082d2d7220 */ /* 0x080fe20000400000 */
[C---:B------:R-:W-:Y:S01]  /*80a0*/  ISETP.GT.AND P2, PT, R0.reuse, 0x79, P2 ;  /* 0x000000790000780c */ /* 0x040fe20001744270 */
        /* <DEDUP_REMOVED lines=15> */
[----:B------:R-:W-:Y:S01]  /*81a0*/  IADD3 R10, P5, R15, R2, RZ ;  /* 0x000000020f0a7210 */ /* 0x000fe20007fbe0ff */
[----:B------:R-:W-:Y:S01]  /*81b0*/  FMUL R51, R51, R8 ;  /* 0x0000000833337220 */ /* 0x000fe20000400000 */
[----:B------:R-:W-:Y:S01]  /*81c0*/  F2FP.BF16.F32.PACK_AB R43, RZ, R43 ;  /* 0x0000002bff2b723e */ /* 0x000fe200000010ff */
[----:B------:R-:W-:Y:S01]  /*81d0*/  @P6 STG.E.U16 desc[UR12][R4.64+0xe2], R147 ;  /* 0x0000e29304006986 */ /* 0x000fe2000c10150c */
[----:B------:R-:W-:Y:S01]  /*81e0*/  F2FP.BF16.F32.PACK_AB R44, RZ, R44 ;  /* 0x0000002cff2c723e */ /* 0x000fe200000010ff */
[----:B------:R-:W-:Y:S01]  /*81f0*/  IMAD.X R11, R13, 0x1, R3, P5 ;  /* 0x000000010d0b7824 */ /* 0x000fe200028e0603 */
[----:B------:R-:W-:Y:S01]  /*8200*/  IADD3 R12, P5, P6, R9, R2, R15 ;  /* 0x00000002090c7210 */ /* 0x000fe20007ebe00f */
[----:B------:R-:W-:Y:S01]  /*8210*/  @P4 STG.E.U16 desc[UR12][R2.64+0xf0], R148 ;  /* 0x0000f09402004986 */ /* 0x000fe2000c10150c */
[----:B------:R-:W-:Y:S01]  /*8220*/  ISETP.GT.AND P4, PT, R0, 0x78, P3 ;  /* 0x000000780000780c */ /* 0x000fe20001f84270 */
[-C--:B------:R-:W-:Y:S01]  /*8230*/  FMUL R52, R52, R8.reuse ;  /* 0x0000000834347220 */ /* 0x080fe20000400000 */
[C---:B------:R-:W-:Y:S01]  /*8240*/  ISETP.GT.AND P3, PT, R0.reuse, 0x79, P3 ;  /* 0x000000790000780c */ /* 0x040fe20001f64270 */
[----:B------:R0:W-:Y:S01]  /*8250*/  @P2 STG.E.U16 desc[UR12][R2.64+0xf2], R149 ;  /* 0x0000f29502002986 */ /* 0x0001e2000c10150c */
[----:B------:R-:W-:Y:S01]  /*8260*/  IADD3.X R13, R7, R3, R13, P5, P6 ;  /* 0x00000003070d7210 */ /* 0x000fe20002fec40d */
[-C--:B------:R-:W-:Y:S01]  /*8270*/  FMUL R53, R53, R8.reuse ;  /* 0x0000000835357220 */ /* 0x080fe20000400000 */
[----:B------:R-:W-:Y:S01]  /*8280*/  ISETP.GT.AND P5, PT, R0, 0x1, P1 ;  /* 0x000000010000780c */ /* 0x000fe20000fa4270 */
[-C--:B------:R-:W-:Y:S01]  /*8290*/  FMUL R54, R54, R8.reuse ;  /* 0x0000000836367220 */ /* 0x080fe20000400000 */
[----:B------:R-:W-:Y:S01]  /*82a0*/  ISETP.GT.AND P2, PT, R0, RZ, P0 ;  /* 0x000000ff0000720c */ /* 0x000fe20000744270 */
[-C--:B------:R-:W-:Y:S01]  /*82b0*/  FMUL R55, R55, R8.reuse ;  /* 0x0000000837377220 */ /* 0x080fe20000400000 */
[----:B------:R-:W-:Y:S01]  /*82c0*/  F2FP.BF16.F32.PACK_AB R45, RZ, R45 ;  /* 0x0000002dff2d723e */ /* 0x000fe200000010ff */
[----:B------:R-:W-:Y:S01]  /*82d0*/  FMUL R56, R56, R8 ;  /* 0x0000000838387220 */ /* 0x000fe20000400000 */
[----:B------:R-:W-:Y:S01]  /*82e0*/  F2FP.BF16.F32.PACK_AB R46, RZ, R46 ;  /* 0x0000002eff2e723e */ /* 0x000fe200000010ff */
[----:B------:R-:W-:Y:S01]  /*82f0*/  FMUL R57, R57, R8 ;  /* 0x0000000839397220 */ /* 0x000fe20000400000 */
[----:B------:R-:W-:Y:S01]  /*8300*/  F2FP.BF16.F32.PACK_AB R47, RZ, R47 ;  /* 0x0000002fff2f723e */ /* 0x000fe200000010ff */
[----:B0-----:R-:W-:Y:S01]  /*8310*/  @P4 IMAD.MOV.U32 R2, RZ, RZ, R4 ;  /* 0x000000ffff024224 */ /* 0x001fe200078e0004 */
[----:B------:R-:W-:Y:S01]  /*8320*/  F2FP.BF16.F32.PACK_AB R48, RZ, R48 ;  /* 0x00000030ff30723e */ /* 0x000fe200000010ff */
[----:B------:R-:W-:Y:S01]  /*8330*/  @P4 IMAD.MOV.U32 R3, RZ, RZ, R5 ;  /* 0x000000ffff034224 */ /* 0x000fe200078e0005 */
[----:B------:R-:W-:Y:S01]  /*8340*/  F2FP.BF16.F32.PACK_AB R49, RZ, R49 ;  /* 0x00000031ff31723e */ /* 0x000fe200000010ff */
[----:B------:R-:W-:Y:S01]  /*8350*/  FMUL R58, R58, R8 ;  /* 0x000000083a3a7220 */ /* 0x000fe20000400000 */
[----:B------:R-:W-:Y:S01]  /*8360*/  F2FP.BF16.F32.PACK_AB R50, RZ, R50 ;  /* 0x00000032ff32723e */ /* 0x000fe200000010ff */
[-C--:B------:R-:W-:Y:S01]  /*8370*/  FMUL R59, R59, R8.reuse ;  /* 0x000000083b3b7220 */ /* 0x080fe20000400000 */
[----:B------:R0:W-:Y:S01]  /*8380*/  @P4 STG.E.U16 desc[UR12][R2.64+0xf0], R150 ;  /* 0x0000f09602004986 */ /* 0x0001e2000c10150c */
[----:B------:R-:W-:Y:S01]  /*8390*/  ISETP.GT.AND P4, PT, R0, RZ, P1 ;  /* 0x000000ff0000720c */ /* 0x000fe20000f84270 */
[-C--:B------:R-:W-:Y:S01]  /*83a0*/  FMUL R60, R60, R8.reuse ;  /* 0x000000083c3c7220 */ /* 0x080fe20000400000 */
[----:B------:R-:W-:Y:S01]  /*83b0*/  F2FP.BF16.F32.PACK_AB R51, RZ, R51 ;  /* 0x00000033ff33723e */ /* 0x000fe200000010ff */
[----:B------:R-:W-:Y:S01]  /*83c0*/  @P3 STG.E.U16 desc[UR12][R4.64+0xf2], R151 ;  /* 0x0000f29704003986 */ /* 0x000fe2000c10150c */
[----:B------:R-:W-:Y:S01]  /*83d0*/  IADD3 R6, P3, R10, R9, RZ ;  /* 0x000000090a067210 */ /* 0x000fe20007f7e0ff */
[----:B------:R-:W-:Y:S01]  /*83e0*/  FMUL R61, R61, R8 ;  /* 0x000000083d3d7220 */ /* 0x000fe20000400000 */
[----:B------:R-:W-:Y:S01]  /*83f0*/  F2FP.BF16.F32.PACK_AB R52, RZ, R52 ;  /* 0x00000034ff34723e */ /* 0x000fe200000010ff */
[----:B------:R-:W-:Y:S01]  /*8400*/  @P5 STG.E.U16 desc[UR12][R10.64+0x2], R25 ;  /* 0x000002190a005986 */ /* 0x000fe2000c10150c */
[C---:B------:R-:W-:Y:S01]  /*8410*/  ISETP.GT.AND P5, PT, R0.reuse, 0x9, P1 ;  /* 0x000000090000780c */ /* 0x040fe20000fa4270 */
[----:B------:R-:W-:Y:S01]  /*8420*/  IMAD.X R7, R11, 0x1, R7, P3 ;  /* 0x000000010b077824 */ /* 0x000fe200018e0607 */
        /* <DEDUP_REMOVED lines=13> */
[----:B0-----:R-:W-:Y:S01]  /*8500*/  @P3 IMAD.MOV.U32 R2, RZ, RZ, R6 ;  /* 0x000000ffff023224 */ /* 0x001fe200078e0006 */
[----:B------:R-:W-:Y:S01]  /*8510*/  F2FP.BF16.F32.PACK_AB R57, RZ, R57 ;  /* 0x00000039ff39723e */ /* 0x000fe200000010ff */
[----:B------:R-:W-:Y:S01]  /*8520*/  @P3 IMAD.MOV.U32 R3, RZ, RZ, R7 ;  /* 0x000000ffff033224 */ /* 0x000fe200078e0007 */
[----:B------:R-:W-:Y:S01]  /*8530*/  F2FP.BF16.F32.PACK_AB R58, RZ, R58 ;  /* 0x0000003aff3a723e */ /* 0x000fe200000010ff */
[-C--:B------:R-:W-:Y:S01]  /*8540*/  FMUL R66, R66, R8.reuse ;  /* 0x0000000842427220 */ /* 0x080fe20000400000 */
[----:B------:R-:W-:Y:S01]  /*8550*/  F2FP.BF16.F32.PACK_AB R59, RZ, R59 ;  /* 0x0000003bff3b723e */ /* 0x000fe200000010ff */
[-C--:B------:R-:W-:Y:S01]  /*8560*/  FMUL R67, R67, R8.reuse ;  /* 0x0000000843437220 */ /* 0x080fe20000400000 */
[----:B------:R0:W-:Y:S01]  /*8570*/  @P3 STG.E.U16 desc[UR12][R2.64+0x2], R27 ;  /* 0x0000021b02003986 */ /* 0x0001e2000c10150c */
        /* <DEDUP_REMOVED lines=21> */
[----:B------:R-:W-:Y:S01]  /*86d0*/  FMUL R73, R73, R8 ;  /* 0x0000000849497220 */ /* 0x000fe20000400000 */
[----:B------:R-:W-:Y:S01]  /*86e0*/  F2FP.BF16.F32.PACK_AB R65, RZ, R65 ;  /* 0x00000041ff41723e */ /* 0x000fe200000010ff */
[----:B------:R-:W-:Y:S01]  /*86f0*/  @P5 STG.E.U16 desc[UR12][R10.64+0x22], R33 ;  /* 0x000022210a005986 */ /* 0x000fe2000c10150c */
[----:B------:R-:W-:Y:S01]  /*8700*/  ISETP.GT.AND P5, PT, R0, 0x19, P1 ;  /* 0x000000190000780c */ /* 0x000fe20000fa4270 */
[--C-:B0-----:R-:W-:Y:S01]  /*8710*/  @P2 IMAD.MOV.U32 R2, RZ, RZ, R12.reuse ;  /* 0x000000ffff022224 */ /* 0x101fe200078e000c */
[----:B------:R-:W-:Y:S01]  /*8720*/  F2FP.BF16.F32.PACK_AB R66, RZ, R66 ;  /* 0x00000042ff42723e */ /* 0x000fe200000010ff */
[--C-:B------:R-:W-:Y:S01]  /*8730*/  @P2 IMAD.MOV.U32 R3, RZ, RZ, R13.reuse ;  /* 0x000000ffff032224 */ /* 0x100fe200078e000d */
[----:B------:R-:W-:Y:S01]  /*8740*/  F2FP.BF16.F32.PACK_AB R67, RZ, R67 ;  /* 0x00000043ff43723e */ /* 0x000fe200000010ff */
[----:B------:R-:W-:Y:S01]  /*8750*/  FMUL R74, R74, R8 ;  /* 0x000000084a4a7220 */ /* 0x000fe20000400000 */
[----:B------:R-:W-:Y:S01]  /*8760*/  F2FP.BF16.F32.PACK_AB R68, RZ, R68 ;  /* 0x00000044ff44723e */ /* 0x000fe200000010ff */
[-C--:B------:R-:W-:Y:S01]  /*8770*/  FMUL R75, R75, R8.reuse ;  /* 0x000000084b4b7220 */ /* 0x080fe20000400000 */
[----:B------:R0:W-:Y:S01]  /*8780*/  @P2 STG.E.U16 desc[UR12][R2.64+0x20], R34 ;  /* 0x0000202202002986 */ /* 0x0001e2000c10150c */
        /* <DEDUP_REMOVED lines=9> */
[----:B------:R-:W-:Y:S01]  /*8820*/  FMUL R80, R80, R8 ;  /* 0x0000000850507220 */ /* 0x000fe20000400000 */
[----:B------:R-:W-:Y:S01]  /*8830*/  F2FP.BF16.F32.PACK_AB R73, RZ, R73 ;  /* 0x00000049ff49723e */ /* 0x000fe200000010ff */
[--C-:B0-----:R-:W-:Y:S01]  /*8840*/  @P3 IMAD.MOV.U32 R2, RZ, RZ, R12.reuse ;  /* 0x000000ffff023224 */ /* 0x101fe200078e000c */
[----:B------:R-:W-:Y:S01]  /*8850*/  F2FP.BF16.F32.PACK_AB R74, RZ, R74 ;  /* 0x0000004aff4a723e */ /* 0x000fe200000010ff */
[--C-:B------:R-:W-:Y:S01]  /*8860*/  @P3 IMAD.MOV.U32 R3, RZ, RZ, R13.reuse ;  /* 0x000000ffff033224 */ /* 0x100fe200078e000d */
[----:B------:R-:W-:Y:S01]  /*8870*/  ISETP.GT.AND P6, PT, R0, 0x68, P0 ;  /* 0x000000680000780c */ /* 0x000fe200007c4270 */
[-C--:B------:R-:W-:Y:S01]  /*8880*/  FMUL R81, R81, R8.reuse ;  /* 0x0000000851517220 */ /* 0x080fe20000400000 */
[----:B------:R-:W-:Y:S01]  /*8890*/  F2FP.BF16.F32.PACK_AB R75, RZ, R75 ;  /* 0x0000004bff4b723e */ /* 0x000fe200000010ff */
[-C--:B------:R-:W-:Y:S01]  /*88a0*/  FMUL R82, R82, R8.reuse ;  /* 0x0000000852527220 */ /* 0x080fe20000400000 */
[----:B------:R0:W-:Y:S01]  /*88b0*/  @P3 STG.E.U16 desc[UR12][R2.64+0x22], R35 ;  /* 0x0000222302003986 */ /* 0x0001e2000c10150c */
        /* <DEDUP_REMOVED lines=17> */
[----:B------:R-:W-:Y:S01]  /*89d0*/  FMUL R8, R87, R8 ;  /* 0x0000000857087220 */ /* 0x000fe20000400000 */
[----:B------:R0:W-:Y:S01]  /*89e0*/  @P2 STG.E.U16 desc[UR12][R2.64+0x30], R38 ;  /* 0x0000302602002986 */ /* 0x0001e2000c10150c */
[----:B------:R-:W-:-:S02]  /*89f0*/  ISETP.GT.AND P2, PT, R0, 0x20, P0 ;  /* 0x000000200000780c */ /* 0x000fc40000744270 */
[----:B------:R-:W-:Y:S02]  /*8a00*/  F2FP.BF16.F32.PACK_AB R82, RZ, R82 ;  /* 0x00000052ff52723e */ /* 0x000fe400000010ff */
[----:B------:R-:W-:Y:S02]  /*8a10*/  F2FP.BF16.F32.PACK_AB R83, RZ, R83 ;  /* 0x00000053ff53723e */ /* 0x000fe400000010ff */
[----:B------:R-:W-:Y:S02]  /*8a20*/  F2FP.BF16.F32.PACK_AB R84, RZ, R84 ;  /* 0x00000054ff54723e */ /* 0x000fe400000010ff */
[----:B------:R-:W-:Y:S02]  /*8a30*/  F2FP.BF16.F32.PACK_AB R85, RZ, R85 ;  /* 0x00000055ff55723e */ /* 0x000fe400000010ff */
[----:B------:R-:W-:Y:S01]  /*8a40*/  F2FP.BF16.F32.PACK_AB R86, RZ, R86 ;  /* 0x00000056ff56723e */ /* 0x000fe200000010ff */
[----:B0-----:R-:W-:Y:S02]  /*8a50*/  @P3 IMAD.MOV.U32 R2, RZ, RZ, R12 ;  /* 0x000000ffff023224 */ /* 0x001fe400078e000c */
[----:B------:R-:W-:-:S05]  /*8a60*/  @P3 IMAD.MOV.U32 R3, RZ, RZ, R13 ;  /* 0x000000ffff033224 */ /* 0x000fca00078e000d */
[----:B------:R0:W-:Y:S01]  /*8a70*/  @P3 STG.E.U16 desc[UR12][R2.64+0x32], R39 ;  /* 0x0000322702003986 */ /* 0x0001e2000c10150c */
[----:B------:R-:W-:-:S03]  /*8a80*/  ISETP.GT.AND P3, PT, R0, 0x21, P0 ;  /* 0x000000210000780c */ /* 0x000fc60000764270 */
[----:B------:R-:W-:Y:S01]  /*8a90*/  @P4 STG.E.U16 desc[UR12][R10.64+0x40], R40 ;  /* 0x000040280a004986 */ /* 0x000fe2000c10150c */
[----:B------:R-:W-:-:S03]  /*8aa0*/  ISETP.GT.AND P4, PT, R0, 0x28, P1 ;  /* 0x000000280000780c */ /* 0x000fc60000f84270 */
[----:B------:R-:W-:Y:S01]  /*8ab0*/  @P5 STG.E.U16 desc[UR12][R10.64+0x42], R41 ;  /* 0x000042290a005986 */ /* 0x000fe2000c10150c */
[----:B------:R-:W-:Y:S01]  /*8ac0*/  ISETP.GT.AND P5, PT, R0, 0x29, P1 ;  /* 0x000000290000780c */ /* 0x000fe20000fa4270 */
[----:B0-----:R-:W-:Y:S02]  /*8ad0*/  @P2 IMAD.MOV.U32 R2, RZ, RZ, R12 ;  /* 0x000000ffff022224 */ /* 0x001fe400078e000c */
[----:B------:R-:W-:-:S05]  /*8ae0*/  @P2 IMAD.MOV.U32 R3, RZ, RZ, R13 ;  /* 0x000000ffff032224 */ /* 0x000fca00078e000d */
[----:B------:R0:W-:Y:S01]  /*8af0*/  @P2 STG.E.U16 desc[UR12][R2.64+0x40], R42 ;  /* 0x0000402a02002986 */ /* 0x0001e2000c10150c */
[----:B------:R-:W-:Y:S01]  /*8b00*/  ISETP.GT.AND P2, PT, R0, 0x28, P0 ;  /* 0x000000280000780c */ /* 0x000fe20000744270 */
        /* <DEDUP_REMOVED lines=111> */
[C---:B------:R-:W-:Y:S02]  /*9200*/  ISETP.GT.AND P3, PT, R0.reuse, 0x78, P1 ;  /* 0x000000780000780c */ /* 0x040fe40000f64270 */
[C---:B------:R-:W-:Y:S01]  /*9210*/  ISETP.GT.AND P1, PT, R0.reuse, 0x79, P1 ;  /* 0x000000790000780c */ /* 0x040fe20000f24270 */
[----:B------:R-:W-:Y:S01]  /*9220*/  @P4 STG.E.U16 desc[UR12][R10.64+0xe0], R80 ;  /* 0x0000e0500a004986 */ /* 0x000fe2000c10150c */
[C---:B------:R-:W-:Y:S02]  /*9230*/  ISETP.GT.AND P4, PT, R0.reuse, 0x71, P0 ;  /* 0x000000710000780c */ /* 0x040fe40000784270 */
[----:B------:R-:W-:Y:S01]  /*9240*/  ISETP.GT.AND P0, PT, R0, 0x79, P0 ;  /* 0x000000790000780c */ /* 0x000fe20000704270 */
[----:B------:R-:W-:Y:S01]  /*9250*/  @P2 STG.E.U16 desc[UR12][R10.64+0xe2], R81 ;  /* 0x0000e2510a002986 */ /* 0x000fe2000c10150c */
[----:B0-----:R-:W-:Y:S02]  /*9260*/  @P5 IMAD.MOV.U32 R2, RZ, RZ, R12 ;  /* 0x000000ffff025224 */ /* 0x001fe400078e000c */
[----:B------:R-:W-:-:S05]  /*9270*/  @P5 IMAD.MOV.U32 R3, RZ, RZ, R13 ;  /* 0x000000ffff035224 */ /* 0x000fca00078e000d */
[----:B------:R0:W-:Y:S02]  /*9280*/  @P5 STG.E.U16 desc[UR12][R2.64+0xe0], R82 ;  /* 0x0000e05202005986 */ /* 0x0001e4000c10150c */
[----:B0-----:R-:W-:Y:S02]  /*9290*/  @P4 IMAD.MOV.U32 R2, RZ, RZ, R12 ;  /* 0x000000ffff024224 */ /* 0x001fe400078e000c */
[----:B------:R-:W-:-:S05]  /*92a0*/  @P4 IMAD.MOV.U32 R3, RZ, RZ, R13 ;  /* 0x000000ffff034224 */ /* 0x000fca00078e000d */
[----:B------:R0:W-:Y:S04]  /*92b0*/  @P4 STG.E.U16 desc[UR12][R2.64+0xe2], R83 ;  /* 0x0000e25302004986 */ /* 0x0001e8000c10150c */
[----:B------:R1:W-:Y:S04]  /*92c0*/  @P3 STG.E.U16 desc[UR12][R10.64+0xf0], R84 ;  /* 0x0000f0540a003986 */ /* 0x0003e8000c10150c */
[----:B------:R1:W-:Y:S01]  /*92d0*/  @P1 STG.E.U16 desc[UR12][R10.64+0xf2], R85 ;  /* 0x0000f2550a001986 */ /* 0x0003e2000c10150c */
[----:B0-----:R-:W-:Y:S02]  /*92e0*/  @P6 IMAD.MOV.U32 R2, RZ, RZ, R12 ;  /* 0x000000ffff026224 */ /* 0x001fe400078e000c */
[----:B------:R-:W-:-:S05]  /*92f0*/  @P6 IMAD.MOV.U32 R3, RZ, RZ, R13 ;  /* 0x000000ffff036224 */ /* 0x000fca00078e000d */
[----:B------:R1:W-:Y:S01]  /*9300*/  @P6 STG.E.U16 desc[UR12][R2.64+0xf0], R86 ;  /* 0x0000f05602006986 */ /* 0x0003e2000c10150c */
[----:B------:R-:W-:Y:S05]  /*9310*/  @!P0 EXIT ;  /* 0x000000000000894d */ /* 0x000fea0003800000 */
[----:B------:R-:W-:-:S05]  /*9320*/  F2FP.BF16.F32.PACK_AB R8, RZ, R8 ;  /* 0x00000008ff08723e */ /* 0x000fca00000010ff */
[----:B------:R-:W-:Y:S01]  /*9330*/  STG.E.U16 desc[UR12][R12.64+0xf2], R8 ;  /* 0x0000f2080c007986 */ /* 0x000fe2000c10150c */
[----:B------:R-:W-:Y:S05]  /*9340*/  EXIT ;  /* 0x000000000000794d */ /* 0x000fea0003800000 */
.L_x_14:
[----:B------:R-:W-:-:S13]  /*9350*/  ISETP.NE.AND P0, PT, R5, RZ, PT ;  /* 0x000000ff0500720c */ /* 0x000fda0003f05270 */
[----:B------:R-:W-:Y:S05]  /*9360*/  @P0 EXIT ;  /* 0x000000000000094d */ /* 0x000fea0003800000 */
[----:B------:R-:W-:Y:S01]  /*9370*/  ELECT P0, URZ, PT ;  /* 0x00000000003f782f */ /* 0x000fe20003800000 */
[----:B------:R-:W-:-:S12]  /*9380*/  BSSY B0, `(.L_x_279) ;  /* 0x0000073000007945 */ /* 0x000fd80003800000 */
[----:B------:R-:W-:Y:S05]  /*9390*/  @!P0 BRA `(.L_x_280) ;  /* 0x0000000400c48947 */ /* 0x000fea0003800000 */
[----:B------:R-:W-:-:S13]  /*93a0*/  ISETP.GE.AND P0, PT, R3, 0x1, PT ;  /* 0x000000010300780c */ /* 0x000fda0003f06270 */
[----:B------:R-:W-:Y:S05]  /*93b0*/  @!P0 BRA `(.L_x_280) ;  /* 0x0000000400bc8947 */ /* 0x000fea0003800000 */
[----:B------:R-:W0:Y:S01]  /*93c0*/  S2R R6, SR_CgaCtaId ;  /* 0x0000000000067919 */ /* 0x000e220000008800 */
[----:B------:R-:W-:Y:S01]  /*93d0*/  IMAD.SHL.U32 R20, R12, 0x80, RZ ;  /* 0x000000800c147824 */ /* 0x000fe200078e00ff */
[----:B------:R-:W-:Y:S01]  /*93e0*/  ULDC UR4, c[0x0][0x384] ;  /* 0x0000e10000047ab9 */ /* 0x000fe20000000800 */
[----:B------:R-:W-:Y:S01]  /*93f0*/  LOP3.LUT P0, RZ, R11, 0x1f, RZ, 0xc0, !PT ;  /* 0x0000001f0bff7812 */ /* 0x000fe2000780c0ff */
[----:B------:R-:W-:Y:S01]  /*9400*/  ULDC UR5, c[0x0][0x388] ;  /* 0x0000e20000057ab9 */ /* 0x000fe20000000800 */
[C---:B------:R-:W-:Y:S01]  /*9410*/  ISETP.NE.AND P1, PT, R14.reuse, RZ, PT ;  /* 0x000000ff0e00720c */ /* 0x040fe20003f25270 */
[----:B-----5:R-:W-:Y:S01]  /*9420*/  IMAD.MOV.U32 R8, RZ, RZ, 0x1 ;  /* 0x00000001ff087424 */ /* 0x020fe200078e00ff */
[----:B------:R-:W-:Y:S01]  /*9430*/  ISETP.NE.OR P0, PT, R14, RZ, !P0 ;  /* 0x000000ff0e00720c */ /* 0x000fe20004705670 */
[----:B---3--:R-:W-:Y:S01]  /*9440*/  IMAD.MOV.U32 R9, RZ, RZ, RZ ;  /* 0x000000ffff097224 */ /* 0x008fe200078e00ff */
[----:B------:R-:W-:Y:S02]  /*9450*/  LOP3.LUT R21, R2, 0x2, RZ, 0xfc, !PT ;  /* 0x0000000202157812 */ /* 0x000fe400078efcff */
[----:B------:R-:W-:Y:S01]  /*9460*/  CS2R R10, SRZ ;  /* 0x00000000000a7805 */ /* 0x000fe2000001ff00 */
[----:B------:R-:W-:-:S02]  /*9470*/  IMAD.MOV.U32 R12, RZ, RZ, RZ ;  /* 0x000000ffff0c7224 */ /* 0x000fc400078e00ff */
[----:B0-----:R-:W-:-:S05]  /*9480*/  IMAD.SHL.U32 R0, R6, 0x40, RZ ;  /* 0x0000004006007824 */ /* 0x001fca00078e00ff */
[----:B------:R-:W-:Y:S01]  /*9490*/  LOP3.LUT R4, R0, 0x40, RZ, 0xc0, !PT ;  /* 0x0000004000047812 */ /* 0x000fe200078ec0ff */
[----:B------:R-:W-:-:S04]  /*94a0*/  IMAD R0, R16, R17, RZ ;  /* 0x0000001110007224 */ /* 0x000fc800078e02ff */
[----:B------:R-:W-:Y:S02]  /*94b0*/  IMAD R5, R13, 0x80, R4 ;  /* 0x000000800d057824 */ /* 0x000fe400078e0204 */
[----:B------:R-:W-:Y:S02]  /*94c0*/  IMAD.SHL.U32 R4, R6, 0x800, RZ ;  /* 0x0000080006047824 */ /* 0x000fe400078e00ff */
[----:B------:R-:W-:-:S03]  /*94d0*/  IMAD.HI.U32 R6, R20, UR4, RZ ;  /* 0x0000000414067c27 */ /* 0x000fc6000f8e00ff */
[----:B------:R-:W-:Y:S01]  /*94e0*/  LOP3.LUT R4, R4, 0x800, RZ, 0xc0, !PT ;  /* 0x0000080004047812 */ /* 0x000fe200078ec0ff */
[----:B------:R-:W-:Y:S01]  /*94f0*/  IMAD R0, R7, R0, 0x1 ;  /* 0x0000000107007424 */ /* 0x000fe200078e0200 */
[----:B------:R-:W-:-:S07]  /*9500*/  SHF.R.U32.HI R6, RZ, UR5, R6 ;  /* 0x00000005ff067c19 */ /* 0x000fce0008011606 */
.L_x_284:
[----:B------:R-:W0:Y:S01]  /*9510*/  S2R R14, SR_CgaCtaId ;  /* 0x00000000000e7919 */ /* 0x000e220000008800 */
[----:B------:R-:W-:-:S04]  /*9520*/  MOV R13, 0x400 ;  /* 0x00000400000d7802 */ /* 0x000fc80000000f00 */
[----:B0-----:R-:W-:Y:S02]  /*9530*/  LEA R22, R14, R13, 0x18 ;  /* 0x0000000d0e167211 */ /* 0x001fe400078ec0ff */
[----:B------:R-:W-:-:S03]  /*9540*/  SHF.L.U32 R13, R8, 0x1f, RZ ;  /* 0x0000001f080d7819 */ /* 0x000fc600000006ff */
[----:B------:R-:W-:-:S07]  /*9550*/  IMAD R14, R9, 0x8, R22 ;  /* 0x00000008090e7824 */ /* 0x000fce00078e0216 */
.L_x_281:
[----:B0-----:R0:W1:Y:S02]  /*9560*/  SYNCS.PHASECHK.TRANS64.TRYWAIT P2, [R14+URZ+0x38070], R13 ;  /* 0x0380700d0e0075a7 */ /* 0x001064000804017f */
[----:B-1----:R-:W-:Y:S05]  /*9570*/  @!P2 NANOSLEEP.SYNCS 0x989680 ;  /* 0x009896800000a95d */ /* 0x002fea0003900000 */
[----:B------:R-:W1:Y:S02]  /*9580*/  @!P2 SYNCS.PHASECHK.TRANS64 P2, [R14+URZ+0x38070], R13 ;  /* 0x0380700d0e00a5a7 */ /* 0x000e64000804007f */
[----:B-1----:R-:W-:Y:S05]  /*9590*/  @!P2 BRA `(.L_x_281) ;  /* 0xfffffffc00f0a947 */ /* 0x002fea000383ffff */
[----:B0-----:R-:W0:Y:S02]  /*95a0*/  @!P1 LDC R13, c[0x0][0x500] ;  /* 0x00014000ff0d9b82 */ /* 0x001e240000000800 */
[----:B0-----:R0:W-:Y:S02]  /*95b0*/  @!P1 SYNCS.ARRIVE.TRANS64 RZ, [R14+URZ+0x38000], R13 ;  /* 0x0380000d0eff99a7 */ /* 0x0011e4000800003f */
[----:B0-----:R-:W-:-:S04]  /*95c0*/  PRMT R13, R21, 0x9910, RZ ;  /* 0x00009910150d7816 */ /* 0x001fc800000000ff */
[----:B------:R-:W-:-:S13]  /*95d0*/  ISETP.NE.AND P2, PT, R13, 0x2, PT ;  /* 0x000000020d00780c */ /* 0x000fda0003f45270 */
[----:B------:R-:W-:Y:S05]  /*95e0*/  @P2 BRA `(.L_x_282) ;  /* 0x0000000000042947 */ /* 0x000fea0003800000 */
[----:B------:R-:W-:Y:S01]  /*95f0*/  BPT.TRAP 0x1 ;  /* 0x000000040000795c */ /* 0x000fe20000300000 */
.L_x_282:
[----:B------:R-:W-:Y:S05]  /*9600*/  @P0 BRA `(.L_x_283) ;  /* 0x0000000000040947 */ /* 0x000fea0003800000 */
[----:B------:R-:W-:Y:S01]  /*9610*/  BPT.TRAP 0x1 ;  /* 0x000000040000795c */ /* 0x000fe20000300000 */
.L_x_283:
[----:B------:R-:W0:Y:S01]  /*9620*/  LDC R15, c[0x0][0x380] ;  /* 0x0000e000ff0f7b82 */ /* 0x000e220000000800 */
[----:B------:R-:W-:Y:S01]  /*9630*/  R2UR UR4, R6 ;  /* 0x00000000060472ca */ /* 0x000fe200000e0000 */
[----:B------:R-:W-:Y:S01]  /*9640*/  IMAD R13, R9, 0x1000, R4 ;  /* 0x00001000090d7824 */ /* 0x000fe200078e0204 */
[----:B------:R-:W-:Y:S01]  /*9650*/  R2UR UR5, R20 ;  /* 0x00000000140572ca */ /* 0x000fe200000e0000 */
[----:B------:R-:W-:Y:S01]  /*9660*/  ULDC UR20, c[0x0][0x38c] ;  /* 0x0000e30000147ab9 */ /* 0x000fe20000000800 */
[----:B------:R-:W-:Y:S01]  /*9670*/  R2UR UR17, R14 ;  /* 0x000000000e1172ca */ /* 0x000fe200000e0000 */
[----:B------:R-:W-:Y:S01]  /*9680*/  IMAD R13, R13, 0x2, R22 ;  /* 0x000000020d0d7824 */ /* 0x000fe200078e0216 */
[----:B------:R-:W-:Y:S01]  /*9690*/  UISETP.NE.AND UP0, UPT, UR20, 0x1, UPT ;  /* 0x000000011400788c */ /* 0x000fe2000bf05270 */
[----:B------:R-:W1:Y:S01]  /*96a0*/  LDC.64 R16, c[0x0][0x3b8] ;  /* 0x0000ee00ff107b82 */ /* 0x000e620000000a00 */
[C---:B------:R-:W-:Y:S01]  /*96b0*/  VIADD R14, R12.reuse, 0x1 ;  /* 0x000000010c0e7836 */ /* 0x040fe20000000000 */
[----:B------:R-:W-:Y:S01]  /*96c0*/  R2UR UR18, R12 ;  /* 0x000000000c1272ca */ /* 0x000fe200000e0000 */
[----:B------:R-:W-:Y:S01]  /*96d0*/  VIADD R0, R0, 0xffffffff ;  /* 0xffffffff00007836 */ /* 0x000fe20000000000 */
[----:B------:R-:W-:Y:S01]  /*96e0*/  R2UR UR8, R13 ;  /* 0x000000000d0872ca */ /* 0x000fe200000e0000 */
[----:B------:R-:W-:Y:S01]  /*96f0*/  ULDC.64 UR24, c[0x0][0x198] ;  /* 0x0000660000187ab9 */ /* 0x000fe20000000a00 */
[----:B------:R-:W-:Y:S01]  /*9700*/  R2UR UR9, R22 ;  /* 0x00000000160972ca */ /* 0x000fe200000e0000 */
[----:B------:R-:W-:Y:S01]  /*9710*/  ULDC.64 UR14, c[0x0][0x3b0] ;  /* 0x0000ec00000e7ab9 */ /* 0x000fe20000000a00 */
[----:B------:R-:W1:Y:S01]  /*9720*/  LDC.64 R18, c[0x0][0x3d8] ;  /* 0x0000f600ff127b82 */ /* 0x000e620000000a00 */
[----:B------:R-:W-:Y:S01]  /*9730*/  R2UR UR16, R9 ;  /* 0x00000000091072ca */ /* 0x000fe200000e0000 */
[----:B------:R-:W-:Y:S01]  /*9740*/  @UP0 ULDC.64 UR10, c[0x0][0x390] ;  /* 0x0000e400000a0ab9 */ /* 0x000fe20000000a00 */
[----:B------:R-:W-:Y:S01]  /*9750*/  R2UR UR12, R11 ;  /* 0x000000000b0c72ca */ /* 0x000fe200000e0000 */
[----:B------:R-:W-:Y:S01]  /*9760*/  ULDC.64 UR22, c[0x0][0x3d0] ;  /* 0x0000f40000167ab9 */ /* 0x000fe20000000a00 */
[----:B------:R-:W-:Y:S01]  /*9770*/  R2UR UR13, R10 ;  /* 0x000000000a0d72ca */ /* 0x000fe200000e0000 */
[----:B------:R-:W-:Y:S01]  /*9780*/  VIADD R9, R9, 0x1 ;  /* 0x0000000109097836 */ /* 0x000fe20000000000 */
[----:B------:R-:W-:Y:S01]  /*9790*/  ISETP.GT.AND P5, PT, R0, 0x1, PT ;  /* 0x000000010000780c */ /* 0x000fe20003fa4270 */
[----:B------:R-:W-:Y:S01]  /*97a0*/  USHF.L.U32 UR18, UR18, 0x5, URZ ;  /* 0x0000000512127899 */ /* 0x000fe2000800063f */
[----:B0-----:R-:W-:Y:S01]  /*97b0*/  ISETP.NE.AND P2, PT, R15, 0x1, PT ;  /* 0x000000010f00780c */ /* 0x001fe20003f45270 */
[----:B------:R-:W-:Y:S01]  /*97c0*/  UIADD3 UR17, UR17, 0x38000, URZ ;  /* 0x0003800011117890 */ /* 0x000fe2000fffe03f */
[----:B------:R-:W-:Y:S01]  /*97d0*/  ISETP.NE.AND P4, PT, R9, 0xe, PT ;  /* 0x0000000e0900780c */ /* 0x000fe20003f85270 */
[----:B------:R-:W-:-:S02]  /*97e0*/  UIADD3 UR8, UR8, 0x1c000, URZ ;  /* 0x0001c00008087890 */ /* 0x000fc4000fffe03f */
[----:B------:R-:W-:Y:S01]  /*97f0*/  ULEA UR16, UR16, UR9, 0xd ;  /* 0x0000000910107291 */ /* 0x000fe2000f8e683f */
[----:B------:R-:W-:Y:S01]  /*9800*/  SEL R9, R9, RZ, P4 ;  /* 0x000000ff09097207 */ /* 0x000fe20002000000 */
[----:B------:R-:W-:Y:S01]  /*9810*/  UMOV UR26, 0x30000 ;  /* 0x00030000001a7882 */ /* 0x000fe20000000000 */
[----:B------:R-:W-:Y:S01]  /*9820*/  UMOV UR28, 0x0 ;  /* 0x00000000001c7882 */ /* 0x000fe20000000000 */
[----:B------:R-:W-:Y:S01]  /*9830*/  UMOV UR29, 0x10000000 ;  /* 0x10000000001d7882 */ /* 0x000fe20000000000 */
[----:B------:R-:W-:-:S03]  /*9840*/  UMOV UR9, UR17 ;  /* 0x0000001100097c82 */ /* 0x000fc60008000000 */
[----:B------:R-:W-:Y:S01]  /*9850*/  @P2 IMAD.U32 R23, RZ, RZ, UR4 ;  /* 0x00000004ff172e24 */ /* 0x000fe2000f8e00ff */
[----:B------:R-:W-:Y:S01]  /*9860*/  UIADD3 UR4, UP1, UR24, 0xf0, URZ ;  /* 0x000000f018047890 */ /* 0x000fe2000ff3e03f */
[----:B-1----:R-:W-:Y:S01]  /*9870*/  IMAD R13, R11, R16, R18 ;  /* 0x000000100b0d7224 */ /* 0x002fe200078e0212 */
[----:B------:R-:W-:Y:S01]  /*9880*/  UIADD3 UR24, UP2, UR24, 0x1f0, URZ ;  /* 0x000001f018187890 */ /* 0x000fe2000ff5e03f */
[----:B------:R-:W0:Y:S01]  /*9890*/  LDC R16, c[0x0][0x3c8] ;  /* 0x0000f200ff107b82 */ /* 0x000e220000000800 */
[----:B------:R-:W-:Y:S01]  /*98a0*/  @P2 R2UR UR5, R23 ;  /* 0x00000000170522ca */ /* 0x000fe200000e0000 */
[----:B------:R-:W-:Y:S01]  /*98b0*/  IMAD R12, R10, R17, R19 ;  /* 0x000000110a0c7224 */ /* 0x000fe200078e0213 */
[----:B------:R-:W-:-:S04]  /*98c0*/  ISETP.NE.AND P2, PT, R14, R7, PT ;  /* 0x000000070e00720c */ /* 0x000fc80003f45270 */
[----:B------:R-:W-:Y:S01]  /*98d0*/  PRMT R12, R13, 0x40, R12 ;  /* 0x000000400d0c7816 */ /* 0x000fe2000000000c */
[----:B------:R-:W-:-:S06]  /*98e0*/  VIADD R13, R11, 0x1 ;  /* 0x000000010b0d7836 */ /* 0x000fcc0000000000 */
[----:B------:R-:W-:Y:S02]  /*98f0*/  UIADD3 UR6, -UR5, URZ, URZ ;  /* 0x0000003f05067290 */ /* 0x000fe4000fffe13f */
[----:B------:R-:W-:Y:S01]  /*9900*/  UMOV UR21, UR5 ;  /* 0x0000000500157c82 */ /* 0x000fe20008000000 */
[----:B------:R-:W-:Y:S01]  /*9910*/  @P2 IMAD.MOV R13, RZ, RZ, R11 ;  /* 0x000000ffff0d2224 */ /* 0x000fe200078e020b */
[----:B------:R-:W-:Y:S02]  /*9920*/  SEL R11, RZ, 0x1, P4 ;  /* 0x00000001ff0b7807 */ /* 0x000fe40002000000 */
[----:B------:R-:W-:Y:S01]  /*9930*/  IMAD R15, R15, UR6, R20 ;  /* 0x000000060f0f7c24 */ /* 0x000fe2000f8e0214 */
[----:B------:R-:W-:Y:S01]  /*9940*/  UIMAD.WIDE.U32 UR6, UR5, UR10, URZ ;  /* 0x0000000a050672a5 */ /* 0x000fe2000f8e003f */
[----:B------:R-:W-:Y:S02]  /*9950*/  LOP3.LUT R8, R8, R11, RZ, 0x3c, !PT ;  /* 0x0000000b08087212 */ /* 0x000fe400078e3cff */
[----:B0-----:R-:W-:Y:S01]  /*9960*/  ISETP.NE.AND P3, PT, R13, R16, PT ;  /* 0x000000100d00720c */ /* 0x001fe20003f65270 */
[----:B------:R-:W-:Y:S01]  /*9970*/  @UP0 USHF.R.U32.HI UR21, URZ, UR11, UR7 ;  /* 0x0000000b3f150299 */ /* 0x000fe20008011607 */
[----:B------:R-:W-:Y:S01]  /*9980*/  R2UR UR19, R15 ;  /* 0x000000000f1372ca */ /* 0x000fe200000e0000 */
[----:B------:R-:W-:Y:S01]  /*9990*/  UMOV UR10, UR18 ;  /* 0x00000012000a7c82 */ /* 0x000fe20008000000 */
[----:B------:R-:W-:Y:S01]  /*99a0*/  R2UR UR7, R12 ;  /* 0x000000000c0772ca */ /* 0x000fe200000e0000 */
[----:B------:R-:W-:Y:S01]  /*99b0*/  UIADD3 UR6, -UR21, URZ, URZ ;  /* 0x0000003f15067290 */ /* 0x000fe2000fffe13f */
[----:B------:R-:W-:Y:S01]  /*99c0*/  R2UR UR11, R5 ;  /* 0x00000000050b72ca */ /* 0x000fe200000e0000 */
[----:B------:R-:W-:Y:S01]  /*99d0*/  VIADD R15, R10, 0x1 ;  /* 0x000000010a0f7836 */ /* 0x000fe20000000000 */
[----:B------:R-:W-:Y:S01]  /*99e0*/  SEL R12, R14, RZ, P2 ;  /* 0x000000ff0e0c7207 */ /* 0x000fe20001000000 */
[----:B------:R-:W-:Y:S01]  /*99f0*/  UIMAD UR20, UR20, UR6, UR5 ;  /* 0x00000006141472a4 */ /* 0x000fe2000f8e0205 */
[----:B------:R-:W-:Y:S01]  /*9a00*/  SEL R11, R13, RZ, P3 ;  /* 0x000000ff0d0b7207 */ /* 0x000fe20001800000 */
[----:B------:R-:W-:-:S02]  /*9a10*/  UIADD3.X UR5, URZ, UR25, URZ, UP1, !UPT ;  /* 0x000000193f057290 */ /* 0x000fc40008ffe43f */
[----:B------:R-:W-:Y:S01]  /*9a20*/  UIMAD UR20, UR20, UR15, UR23 ;  /* 0x0000000f141472a4 */ /* 0x000fe2000f8e0217 */
[----:B------:R-:W-:Y:S01]  /*9a30*/  @P3 IMAD.MOV R15, RZ, RZ, R10 ;  /* 0x000000ffff0f3224 */ /* 0x000fe200078e020a */
[----:B------:R-:W-:Y:S02]  /*9a40*/  UIMAD UR19, UR19, UR14, UR22 ;  /* 0x0000000e131372a4 */ /* 0x000fe4000f8e0216 */
[----:B------:R-:W-:Y:S01]  /*9a50*/  UPRMT UR6, UR7, 0x5410, URZ ;  /* 0x0000541007067896 */ /* 0x000fe2000800003f */
[----:B------:R-:W-:Y:S01]  /*9a60*/  IMAD.MOV.U32 R10, RZ, RZ, R15 ;  /* 0x000000ffff0a7224 */ /* 0x000fe200078e000f */
[----:B------:R-:W-:-:S07]  /*9a70*/  UIADD3.X UR25, URZ, UR25, URZ, UP2, !UPT ;  /* 0x000000193f197290 */ /* 0x000fce00097fe43f */
[----:B------:R0:W-:Y:S02]  /*9a80*/  UTMALDG.4D.IM2COL [UR16], [UR4], UR6 ;  /* 0x00000010040073b4 */ /* 0x0001e40008058006 */
[----:B------:R0:W-:Y:S02]  /*9a90*/  UTMALDG.4D.MULTICAST [UR8], [UR24], UR26, desc[UR28] ;  /* 0x00001c08180073b4 */ /* 0x0001e4000801981a */
[----:B0-----:R-:W-:Y:S05]  /*9aa0*/  @P5 BRA `(.L_x_284) ;  /* 0xfffffff800985947 */ /* 0x001fea000383ffff */
.L_x_280:
[----:B------:R-:W-:Y:S05]  /*9ab0*/  BSYNC B0 ;  /* 0x0000000000007941 */ /* 0x000fea0003800000 */
.L_x_279:
[----:B------:R-:W-:Y:S01]  /*9ac0*/  ISETP.GE.U32.AND P0, PT, R3, 0xe, PT ;  /* 0x0000000e0300780c */ /* 0x000fe20003f06070 */
[----:B------:R-:W-:-:S12]  /*9ad0*/  IMAD.MOV.U32 R0, RZ, RZ, 0x1 ;  /* 0x00000001ff007424 */ /* 0x000fd800078e00ff */
[----:B------:R-:W-:Y:S05]  /*9ae0*/  @!P0 BRA `(.L_x_285) ;  /* 0x00000000001c8947 */ /* 0x000fea0003800000 */
[----:B------:R-:W-:-:S05]  /*9af0*/  SHF.R.U32.HI R4, RZ, 0x1, R3 ;  /* 0x00000001ff047819 */ /* 0x000fca0000011603 */
[----:B------:R-:W-:-:S05]  /*9b00*/  IMAD.WIDE.U32 R4, R4, -0x6db6db6d, RZ ;  /* 0x9249249304047825 */ /* 0x000fca00078e00ff */
[----:B------:R-:W-:-:S04]  /*9b10*/  SHF.R.U32.HI R0, RZ, 0x2, R5 ;  /* 0x00000002ff007819 */ /* 0x000fc80000011605 */
[----:B------:R-:W-:-:S04]  /*9b20*/  LOP3.LUT R0, R0, 0x1, RZ, 0xc0, !PT ;  /* 0x0000000100007812 */ /* 0x000fc800078ec0ff */
[----:B------:R-:W-:-:S04]  /*9b30*/  ISETP.NE.U32.AND P0, PT, R0, 0x1, PT ;  /* 0x000000010000780c */ /* 0x000fc80003f05070 */
[----:B------:R-:W-:-:S04]  /*9b40*/  ISETP.NE.U32.AND.EX P0, PT, RZ, RZ, PT, P0 ;  /* 0x000000ffff00720c */ /* 0x000fc80003f05100 */
[----:B------:R-:W-:-:S09]  /*9b50*/  SEL R0, RZ, 0x1, !P0 ;  /* 0x00000001ff007807 */ /* 0x000fd20004000000 */
.L_x_285:
[----:B------:R-:W-:Y:S05]  /*9b60*/  WARPSYNC.ALL ;  /* 0x0000000000007948 */ /* 0x000fea0003800000 */
[----:B------:R-:W-:-:S13]  /*9b70*/  ELECT P0, URZ, PT ;  /* 0x00000000003f782f */ /* 0x000fda0003800000 */
[----:B------:R-:W-:Y:S05]  /*9b80*/  @!P0 EXIT ;  /* 0x000000000000894d */ /* 0x000fea0003800000 */
[----:B------:R-:W-:-:S04]  /*9b90*/  LOP3.LUT R2, R2, 0x2, RZ, 0xfc, !PT ;  /* 0x0000000202027812 */ /* 0x000fc800078efcff */
[----:B------:R-:W-:-:S13]  /*9ba0*/  ISETP.NE.AND P0, PT, R2, 0x3, PT ;  /* 0x000000030200780c */ /* 0x000fda0003f05270 */
[----:B------:R-:W-:Y:S05]  /*9bb0*/  @!P0 BRA `(.L_x_286) ;  /* 0x0000000000048947 */ /* 0x000fea0003800000 */
[----:B------:R-:W-:Y:S01]  /*9bc0*/  BPT.TRAP 0x1 ;  /* 0x000000040000795c */ /* 0x000fe20000300000 */
.L_x_286:
[----:B------:R-:W0:Y:S01]  /*9bd0*/  S2R R7, SR_CgaCtaId ;  /* 0x0000000000077919 */ /* 0x000e220000008800 */
[----:B------:R-:W-:Y:S02]  /*9be0*/  SHF.R.U32.HI R4, RZ, 0x1, R3 ;  /* 0x00000001ff047819 */ /* 0x000fe40000011603 */
[----:B------:R-:W-:-:S03]  /*9bf0*/  MOV R2, 0x400 ;  /* 0x0000040000027802 */ /* 0x000fc60000000f00 */
[----:B------:R-:W-:-:S05]  /*9c00*/  IMAD.WIDE.U32 R4, R4, -0x6db6db6d, RZ ;  /* 0x9249249304047825 */ /* 0x000fca00078e00ff */
[----:B------:R-:W-:Y:S02]  /*9c10*/  SHF.R.U32.HI R4, RZ, 0x2, R5 ;  /* 0x00000002ff047819 */ /* 0x000fe40000011605 */
[----:B------:R-:W-:-:S03]  /*9c20*/  SHF.L.U32 R5, R0, 0x1f, RZ ;  /* 0x0000001f00057819 */ /* 0x000fc600000006ff */
[----:B------:R-:W-:Y:S01]  /*9c30*/  IMAD R3, R4, -0xe, R3 ;  /* 0xfffffff204037824 */ /* 0x000fe200078e0203 */
[----:B0-----:R-:W-:-:S05]  /*9c40*/  LEA R2, R7, R2, 0x18 ;  /* 0x0000000207027211 */ /* 0x001fca00078ec0ff */
[----:B------:R-:W-:-:S04]  /*9c50*/  VIADD R2, R2, 0x38070 ;  /* 0x0003807002027836 */ /* 0x000fc80000000000 */
[----:B------:R-:W-:-:S07]  /*9c60*/  IMAD R4, R3, 0x8, R2 ;  /* 0x0000000803047824 */ /* 0x000fce00078e0202 */
.L_x_287:
[----:B0-----:R0:W1:Y:S02]  /*9c70*/  SYNCS.PHASECHK.TRANS64.TRYWAIT P0, [R4+URZ], R5 ;  /* 0x00000005040075a7 */ /* 0x001064000800017f */
[----:B-1----:R-:W-:Y:S05]  /*9c80*/  @!P0 NANOSLEEP.SYNCS 0x989680 ;  /* 0x009896800000895d */ /* 0x002fea0003900000 */
[----:B------:R-:W1:Y:S02]  /*9c90*/  @!P0 SYNCS.PHASECHK.TRANS64 P0, [R4+URZ], R5 ;  /* 0x00000005040085a7 */ /* 0x000e64000800007f */
[----:B-1----:R-:W-:Y:S05]  /*9ca0*/  @!P0 BRA `(.L_x_287) ;  /* 0xfffffffc00f08947 */ /* 0x002fea000383ffff */
[----:B------:R-:W-:-:S05]  /*9cb0*/  VIADD R3, R3, 0x1 ;  /* 0x0000000103037836 */ /* 0x000fca0000000000 */
[----:B------:R-:W-:-:S04]  /*9cc0*/  ISETP.NE.AND P0, PT, R3, 0xe, PT ;  /* 0x0000000e0300780c */ /* 0x000fc80003f05270 */
[----:B0-----:R-:W-:Y:S02]  /*9cd0*/  SEL R5, RZ, 0x1, P0 ;  /* 0x00000001ff057807 */ /* 0x001fe40000000000 */
[----:B------:R-:W-:Y:S02]  /*9ce0*/  SEL R3, R3, RZ, P0 ;  /* 0x000000ff03037207 */ /* 0x000fe40000000000 */
[----:B------:R-:W-:-:S03]  /*9cf0*/  LOP3.LUT R7, R0, R5, RZ, 0x3c, !PT ;  /* 0x0000000500077212 */ /* 0x000fc600078e3cff */
[----:B------:R-:W-:Y:S01]  /*9d00*/  IMAD R0, R3, 0x8, R2 ;  /* 0x0000000803007824 */ /* 0x000fe200078e0202 */
[----:B------:R-:W-:-:S07]  /*9d10*/  SHF.L.U32 R5, R7, 0x1f, RZ ;  /* 0x0000001f07057819 */ /* 0x000fce00000006ff */
.L_x_288:
        /* <DEDUP_REMOVED lines=11> */
.L_x_289:
        /* <DEDUP_REMOVED lines=11> */
.L_x_290:
        /* <DEDUP_REMOVED lines=11> */
.L_x_291:
        /* <DEDUP_REMOVED lines=11> */
.L_x_292:
        /* <DEDUP_REMOVED lines=11> */
.L_x_293:
        /* <DEDUP_REMOVED lines=11> */
.L_x_294:
        /* <DEDUP_REMOVED lines=11> */
.L_x_295:
        /* <DEDUP_REMOVED lines=11> */
.L_x_296:
        /* <DEDUP_REMOVED lines=11> */
.L_x_297:
        /* <DEDUP_REMOVED lines=11> */
.L_x_298:
        /* <DEDUP_REMOVED lines=11> */
.L_x_299:
        /* <DEDUP_REMOVED lines=11> */
.L_x_300:
[----:B0-----:R0:W1:Y:S02]  /*a560*/  SYNCS.PHASECHK.TRANS64.TRYWAIT P0, [R3+URZ], R0 ;  /* 0x00000000030075a7 */ /* 0x001064000800017f */
[----:B-1----:R-:W-:Y:S05]  /*a570*/  @!P0 NANOSLEEP.SYNCS 0x989680 ;  /* 0x009896800000895d */ /* 0x002fea0003900000 */
[----:B------:R-:W1:Y:S02]  /*a580*/  @!P0 SYNCS.PHASECHK.TRANS64 P0, [R3+URZ], R0 ;  /* 0x00000000030085a7 */ /* 0x000e64000800007f */
[----:B-1----:R-:W-:Y:S05]  /*a590*/  @P0 EXIT ;  /* 0x000000000000094d */ /* 0x002fea0003800000 */
[----:B------:R-:W-:Y:S05]  /*a5a0*/  BRA `(.L_x_300) ;  /* 0xfffffffc00ec7947 */ /* 0x000fea000383ffff */
.L_x_301:
[----:B------:R-:W-:-:S00]  /*a5b0*/  BRA `(.L_x_301) ;  /* 0xfffffffc00fc7947 */ /* 0x000fc0000383ffff */
[----:B------:R-:W-:-:S00]  /*a5c0*/  NOP ;  /* 0x0000000000007918 */ /* 0x000fc00000000000 */
        /* <DEDUP_REMOVED lines=11> */
.L_x_302:


//--------------------- .nv.shared._ZN7cutlass13device_kernelINS_4conv6kernel13ConvUniversalINS1_16ConvProblemShapeILNS1_8OperatorE0ELi2EEENS1_10collective14CollectiveConvINS1_46MainloopSm90TmaGmmaWarpSpecializedImplicitGemmILS5_0ELi14ELi2EN4cute5tupleIJNSA_1CILi2EEENSC_ILi1EEESE_EEENS1_36KernelImplicitTmaWarpSpecializedSm90ELi1EEENSB_IJNSC_ILi128EEESI_NSB_IJNSC_ILi32EEEEEEEEENS_10bfloat16_tESM_NSA_8TiledMMAINSA_8MMA_AtomIJNSA_4SM904GMMA28MMA_64x128x16_F32BF16BF16_SSILNSQ_5MajorE0ELSS_0ELNSQ_7ScaleInE1ELST_1EEEEEENSA_6LayoutINSB_IJSE_SE_SE_EEENSB_IJNSC_ILi0EEESY_SY_EEEEENSB_IJNSA_10UnderscoreES11_S11_EEEEENS7_6detail26Sm90ImplicitGemmTileTraitsINSA_20SM90_TMA_LOAD_IM2COLENSA_14ComposedLayoutINSA_7SwizzleILi2ELi4ELi3EEENSA_18smem_ptr_flag_bitsILi16EEENSW_INSB_IJNSB_IJNSC_ILi8EEENSC_ILi16EEEEEENSB_IJSJ_SE_EEENSB_IJSE_NSC_ILi14EEEEEEEEENSB_IJNSB_IJSJ_NSC_ILi256EEEEEENSB_IJSE_SY_EEENSB_IJSY_NSC_ILi4096EEEEEEEEEEEEEvEENS15_INSA_23SM90_TMA_LOAD_MULTICASTES1Q_vEEEENS_8epilogue10collective6detail29Sm90TmaWarpSpecializedAdapterINS1W_15DefaultEpilogueISM_NSB_IJNSB_IJlllEEESE_SY_EEES21_NS1V_6thread17LinearCombinationISM_Li1EffLNS22_9ScaleType4KindE0ELNS_15FloatRoundStyleE2ESM_EENS_4gemm15EpilogueDefaultEEEEEvvEEEEvNT_6ParamsE --------------------------
	.section	.nv.shared._ZN7cutlass13device_kernelINS_4conv6kernel13ConvUniversalINS1_16ConvProblemShapeILNS1_8OperatorE0ELi2EEENS1_10collective14CollectiveConvINS1_46MainloopSm90TmaGmmaWarpSpecializedImplicitGemmILS5_0ELi14ELi2EN4cute5tupleIJNSA_1CILi2EEENSC_ILi1EEESE_EEENS1_36KernelImplicitTmaWarpSpecializedSm90ELi1EEENSB_IJNSC_ILi128EEESI_NSB_IJNSC_ILi32EEEEEEEEENS_10bfloat16_tESM_NSA_8TiledMMAINSA_8MMA_AtomIJNSA_4SM904GMMA28MMA_64x128x16_F32BF16BF16_SSILNSQ_5MajorE0ELSS_0ELNSQ_7ScaleInE1ELST_1EEEEEENSA_6LayoutINSB_IJSE_SE_SE_EEENSB_IJNSC_ILi0EEESY_SY_EEEEENSB_IJNSA_10UnderscoreES11_S11_EEEEENS7_6detail26Sm90ImplicitGemmTileTraitsINSA_20SM90_TMA_LOAD_IM2COLENSA_14ComposedLayoutINSA_7SwizzleILi2ELi4ELi3EEENSA_18smem_ptr_flag_bitsILi16EEENSW_INSB_IJNSB_IJNSC_ILi8EEENSC_ILi16EEEEEENSB_IJSJ_SE_EEENSB_IJSE_NSC_ILi14EEEEEEEEENSB_IJNSB_IJSJ_NSC_ILi256EEEEEENSB_IJSE_SY_EEENSB_IJSY_NSC_ILi4096EEEEEEEEEEEEEvEENS15_INSA_23SM90_TMA_LOAD_MULTICASTES1Q_vEEEENS_8epilogue10collective6detail29Sm90TmaWarpSpecializedAdapterINS1W_15DefaultEpilogueISM_NSB_IJNSB_IJlllEEESE_SY_EEES21_NS1V_6thread17LinearCombinationISM_Li1EffLNS22_9ScaleType4KindE0ELNS_15FloatRoundStyleE2ESM_EENS_4gemm15EpilogueDefaultEEEEEvvEEEEvNT_6ParamsE,"aw",@nobits
	.sectionflags	@""
	.align	16
	.zero		1024


//--------------------- .nv.shared.reserved.0     --------------------------
	.section	.nv.shared.reserved.0,"aw",@nobits
	.weak		__nv_reservedSMEM_offset_0_alias
	.size		__nv_reservedSMEM_offset_0_alias, 0, 0
	.other		__nv_reservedSMEM_offset_0_alias,@"STO_CUDA_RESERVED_SHARED STV_DEFAULT"
__nv_reservedSMEM_offset_0_alias:
	.zero		0


//--------------------- .nv.global                --------------------------
	.section	.nv.global,"aw",@nobits
.nv.global:
	.type		_ZN39_INTERNAL_c1f439bd_4_k_cu_baab2518_29104cute1_E,@object
	.size		_ZN39_INTERNAL_c1f439bd_4_k_cu_baab2518_29104cute1_E,(_ZN39_INTERNAL_c1f439bd_4_k_cu_baab2518_29104cuda3std3__45__cpo6cbeginE - _ZN39_INTERNAL_c1f439bd_4_k_cu_baab2518_29104cute1_E)
_ZN39_INTERNAL_c1f439bd_4_k_cu_baab2518_29104cute1_E:
	.zero		1
	.type		_ZN39_INTERNAL_c1f439bd_4_k_cu_baab2518_29104cuda3std3__45__cpo6cbeginE,@object
	.size		_ZN39_INTERNAL_c1f439bd_4_k_cu_baab2518_29104cuda3std3__45__cpo6cbeginE,(_ZN39_INTERNAL_c1f439bd_4_k_cu_baab2518_29104cuda3std3__48in_placeE - _ZN39_INTERNAL_c1f439bd_4_k_cu_baab2518_29104cuda3std3__45__cpo6cbeginE)
_ZN39_INTERNAL_c1f439bd_4_k_cu_baab2518_29104cuda3std3__45__cpo6cbeginE:
	.zero		1
	.type		_ZN39_INTERNAL_c1f439bd_4_k_cu_baab2518_29104cuda3std3__48in_placeE,@object
	.size		_ZN39_INTERNAL_c1f439bd_4_k_cu_baab2518_29104cuda3std3__48in_placeE,(_ZN39_INTERNAL_c1f439bd_4_k_cu_baab2518_29104cuda3std6ranges3__45__cpo9iter_moveE - _ZN39_INTERNAL_c1f439bd_4_k_cu_baab2518_29104cuda3std3__48in_placeE)
_ZN39_INTERNAL_c1f439bd_4_k_cu_baab2518_29104cuda3std3__48in_placeE:
	.zero		1
	.type		_ZN39_INTERNAL_c1f439bd_4_k_cu_baab2518_29104cuda3std6ranges3__45__cpo9iter_moveE,@object
	.size		_ZN39_INTERNAL_c1f439bd_4_k_cu_baab2518_29104cuda3std6ranges3__45__cpo9iter_moveE,(_ZN39_INTERNAL_c1f439bd_4_k_cu_baab2518_29104cuda3std3__45__cpo5beginE - _ZN39_INTERNAL_c1f439bd_4_k_cu_baab2518_29104cuda3std6ranges3__45__cpo9iter_moveE)
_ZN39_INTERNAL_c1f439bd_4_k_cu_baab2518_29104cuda3std6ranges3__45__cpo9iter_moveE:
	.zero		1
	.type		_ZN39_INTERNAL_c1f439bd_4_k_cu_baab2518_29104cuda3std3__45__cpo5beginE,@object
	.size		_ZN39_INTERNAL_c1f439bd_4_k_cu_baab2518_29104cuda3std3__45__cpo5beginE,(_ZN39_INTERNAL_c1f439bd_4_k_cu_baab2518_29104cuda3std3__441_GLOBAL__N__c1f439bd_4_k_cu_baab2518_29106ignoreE - _ZN39_INTERNAL_c1f439bd_4_k_cu_baab2518_29104cuda3std3__45__cpo5beginE)
_ZN39_INTERNAL_c1f439bd_4_k_cu_baab2518_29104cuda3std3__45__cpo5beginE:
	.zero		1
	.type		_ZN39_INTERNAL_c1f439bd_4_k_cu_baab2518_29104cuda3std3__441_GLOBAL__N__c1f439bd_4_k_cu_baab2518_29106ignoreE,@object
	.size		_ZN39_INTERNAL_c1f439bd_4_k_cu_baab2518_29104cuda3std3__441_GLOBAL__N__c1f439bd_4_k_cu_baab2518_29106ignoreE,(_ZN39_INTERNAL_c1f439bd_4_k_cu_baab2518_29104cute7productE - _ZN39_INTERNAL_c1f439bd_4_k_cu_baab2518_29104cuda3std3__441_GLOBAL__N__c1f439bd_4_k_cu_baab2518_29106ignoreE)
_ZN39_INTERNAL_c1f439bd_4_k_cu_baab2518_29104cuda3std3__441_GLOBAL__N__c1f439bd_4_k_cu_baab2518_29106ignoreE:
	.zero		1
	.type		_ZN39_INTERNAL_c1f439bd_4_k_cu_baab2518_29104cute7productE,@object
	.size		_ZN39_INTERNAL_c1f439bd_4_k_cu_baab2518_29104cute7productE,(_ZN39_INTERNAL_c1f439bd_4_k_cu_baab2518_29104cuda3std3__45__cpo3endE - _ZN39_INTERNAL_c1f439bd_4_k_cu_baab2518_29104cute7productE)
_ZN39_INTERNAL_c1f439bd_4_k_cu_baab2518_29104cute7productE:
	.zero		1
	.type		_ZN39_INTERNAL_c1f439bd_4_k_cu_baab2518_29104cuda3std3__45__cpo3endE,@object
	.size		_ZN39_INTERNAL_c1f439bd_4_k_cu_baab2518_29104cuda3std3__45__cpo3endE,(_ZN39_INTERNAL_c1f439bd_4_k_cu_baab2518_29104cuda3std3__419piecewise_constructE - _ZN39_INTERNAL_c1f439bd_4_k_cu_baab2518_29104cuda3std3__45__cpo3endE)
_ZN39_INTERNAL_c1f439bd_4_k_cu_baab2518_29104cuda3std3__45__cpo3endE:
	.zero		1
	.type		_ZN39_INTERNAL_c1f439bd_4_k_cu_baab2518_29104cuda3std3__419piecewise_constructE,@object
	.size		_ZN39_INTERNAL_c1f439bd_4_k_cu_baab2518_29104cuda3std3__419piecewise_constructE,(_ZN39_INTERNAL_c1f439bd_4_k_cu_baab2518_29104cuda3std3__45__cpo4cendE - _ZN39_INTERNAL_c1f439bd_4_k_cu_baab2518_29104cuda3std3__419piecewise_constructE)
_ZN39_INTERNAL_c1f439bd_4_k_cu_baab2518_29104cuda3std3__419piecewise_constructE:
	.zero		1
	.type		_ZN39_INTERNAL_c1f439bd_4_k_cu_baab2518_29104cuda3std3__45__cpo4cendE,@object
	.size		_ZN39_INTERNAL_c1f439bd_4_k_cu_baab2518_29104cuda3std3__45__cpo4cendE,(_ZN39_INTERNAL_c1f439bd_4_k_cu_baab2518_29104cuda3std6ranges3__45__cpo4swapE - _ZN39_INTERNAL_c1f439bd_4_k_cu_baab2518_29104cuda3std3__45__cpo4cendE)
_ZN39_INTERNAL_c1f439bd_4_k_cu_baab2518_29104cuda3std3__45__cpo4cendE:
	.zero		1
	.type		_ZN39_INTERNAL_c1f439bd_4_k_cu_baab2518_29104cuda3std6ranges3__45__cpo4swapE,@object
	.size		_ZN39_INTERNAL_c1f439bd_4_k_cu_baab2518_29104cuda3std6ranges3__45__cpo4swapE,(.L_7 - _ZN39_INTERNAL_c1f439bd_4_k_cu_baab2518_29104cuda3std6ranges3__45__cpo4swapE)
_ZN39_INTERNAL_c1f439bd_4_k_cu_baab2518_29104cuda3std6ranges3__45__cpo4swapE:
	.zero		1
.L_7:


//--------------------- .nv.constant0._ZN7cutlass13device_kernelINS_4conv6kernel13ConvUniversalINS1_16ConvProblemShapeILNS1_8OperatorE0ELi2EEENS1_10collective14CollectiveConvINS1_46MainloopSm90TmaGmmaWarpSpecializedImplicitGemmILS5_0ELi14ELi2EN4cute5tupleIJNSA_1CILi2EEENSC_ILi1EEESE_EEENS1_36KernelImplicitTmaWarpSpecializedSm90ELi1EEENSB_IJNSC_ILi128EEESI_NSB_IJNSC_ILi32EEEEEEEEENS_10bfloat16_tESM_NSA_8TiledMMAINSA_8MMA_AtomIJNSA_4SM904GMMA28MMA_64x128x16_F32BF16BF16_SSILNSQ_5MajorE0ELSS_0ELNSQ_7ScaleInE1ELST_1EEEEEENSA_6LayoutINSB_IJSE_SE_SE_EEENSB_IJNSC_ILi0EEESY_SY_EEEEENSB_IJNSA_10UnderscoreES11_S11_EEEEENS7_6detail26Sm90ImplicitGemmTileTraitsINSA_20SM90_TMA_LOAD_IM2COLENSA_14ComposedLayoutINSA_7SwizzleILi2ELi4ELi3EEENSA_18smem_ptr_flag_bitsILi16EEENSW_INSB_IJNSB_IJNSC_ILi8EEENSC_ILi16EEEEEENSB_IJSJ_SE_EEENSB_IJSE_NSC_ILi14EEEEEEEEENSB_IJNSB_IJSJ_NSC_ILi256EEEEEENSB_IJSE_SY_EEENSB_IJSY_NSC_ILi4096EEEEEEEEEEEEEvEENS15_INSA_23SM90_TMA_LOAD_MULTICASTES1Q_vEEEENS_8epilogue10collective6detail29Sm90TmaWarpSpecializedAdapterINS1W_15DefaultEpilogueISM_NSB_IJNSB_IJlllEEESE_SY_EEES21_NS1V_6thread17LinearCombinationISM_Li1EffLNS22_9ScaleType4KindE0ELNS_15FloatRoundStyleE2ESM_EENS_4gemm15EpilogueDefaultEEEEEvvEEEEvNT_6ParamsE --------------------------
	.section	.nv.constant0._ZN7cutlass13device_kernelINS_4conv6kernel13ConvUniversalINS1_16ConvProblemShapeILNS1_8OperatorE0ELi2EEENS1_10collective14CollectiveConvINS1_46MainloopSm90TmaGmmaWarpSpecializedImplicitGemmILS5_0ELi14ELi2EN4cute5tupleIJNSA_1CILi2EEENSC_ILi1EEESE_EEENS1_36KernelImplicitTmaWarpSpecializedSm90ELi1EEENSB_IJNSC_ILi128EEESI_NSB_IJNSC_ILi32EEEEEEEEENS_10bfloat16_tESM_NSA_8TiledMMAINSA_8MMA_AtomIJNSA_4SM904GMMA28MMA_64x128x16_F32BF16BF16_SSILNSQ_5MajorE0ELSS_0ELNSQ_7ScaleInE1ELST_1EEEEEENSA_6LayoutINSB_IJSE_SE_SE_EEENSB_IJNSC_ILi0EEESY_SY_EEEEENSB_IJNSA_10UnderscoreES11_S11_EEEEENS7_6detail26Sm90ImplicitGemmTileTraitsINSA_20SM90_TMA_LOAD_IM2COLENSA_14ComposedLayoutINSA_7SwizzleILi2ELi4ELi3EEENSA_18smem_ptr_flag_bitsILi16EEENSW_INSB_IJNSB_IJNSC_ILi8EEENSC_ILi16EEEEEENSB_IJSJ_SE_EEENSB_IJSE_NSC_ILi14EEEEEEEEENSB_IJNSB_IJSJ_NSC_ILi256EEEEEENSB_IJSE_SY_EEENSB_IJSY_NSC_ILi4096EEEEEEEEEEEEEvEENS15_INSA_23SM90_TMA_LOAD_MULTICASTES1Q_vEEEENS_8epilogue10collective6detail29Sm90TmaWarpSpecializedAdapterINS1W_15DefaultEpilogueISM_NSB_IJNSB_IJlllEEESE_SY_EEES21_NS1V_6thread17LinearCombinationISM_Li1EffLNS22_9ScaleType4KindE0ELNS_15FloatRoundStyleE2ESM_EENS_4gemm15EpilogueDefaultEEEEEvvEEEEvNT_6ParamsE,"a",@progbits
	.sectionflags	@""
	.align	4
.nv.constant0._ZN7cutlass13device_kernelINS_4conv6kernel13ConvUniversalINS1_16ConvProblemShapeILNS1_8OperatorE0ELi2EEENS1_10collective14CollectiveConvINS1_46MainloopSm90TmaGmmaWarpSpecializedImplicitGemmILS5_0ELi14ELi2EN4cute5tupleIJNSA_1CILi2EEENSC_ILi1EEESE_EEENS1_36KernelImplicitTmaWarpSpecializedSm90ELi1EEENSB_IJNSC_ILi128EEESI_NSB_IJNSC_ILi32EEEEEEEEENS_10bfloat16_tESM_NSA_8TiledMMAINSA_8MMA_AtomIJNSA_4SM904GMMA28MMA_64x128x16_F32BF16BF16_SSILNSQ_5MajorE0ELSS_0ELNSQ_7ScaleInE1ELST_1EEEEEENSA_6LayoutINSB_IJSE_SE_SE_EEENSB_IJNSC_ILi0EEESY_SY_EEEEENSB_IJNSA_10UnderscoreES11_S11_EEEEENS7_6detail26Sm90ImplicitGemmTileTraitsINSA_20SM90_TMA_LOAD_IM2COLENSA_14ComposedLayoutINSA_7SwizzleILi2ELi4ELi3EEENSA_18smem_ptr_flag_bitsILi16EEENSW_INSB_IJNSB_IJNSC_ILi8EEENSC_ILi16EEEEEENSB_IJSJ_SE_EEENSB_IJSE_NSC_ILi14EEEEEEEEENSB_IJNSB_IJSJ_NSC_ILi256EEEEEENSB_IJSE_SY_EEENSB_IJSY_NSC_ILi4096EEEEEEEEEEEEEvEENS15_INSA_23SM90_TMA_LOAD_MULTICASTES1Q_vEEEENS_8epilogue10collective6detail29Sm90TmaWarpSpecializedAdapterINS1W_15DefaultEpilogueISM_NSB_IJNSB_IJlllEEESE_SY_EEES21_NS1V_6thread17LinearCombinationISM_Li1EffLNS22_9ScaleType4KindE0ELNS_15FloatRoundStyleE2ESM_EENS_4gemm15EpilogueDefaultEEEEEvvEEEEvNT_6ParamsE:
	.zero		1536


//--------------------- SYMBOLS --------------------------

	.type		.nv.reservedSmem.offset0,@object
	.size		.nv.reservedSmem.offset0,0x4
